	.target	sm_100a

	.elftype	@"ET_EXEC"


//--------------------- .note.nv.tkinfo           --------------------------
	.section	.note.nv.tkinfo,"",@"SHT_NOTE"
	.sectionflags	@"SHF_NOTE_NV_TKINFO"
	.tkinfo
        /*0018*/ 	.word	0x00000081
        /*0030*/ 	.string	""
        /*0030*/ 	.string	"ptxas-blackwell"
        /*0030*/ 	.string	"Cuda compilation tools, release 12.9, V12.9.86"
        /*0030*/ 	.string	"Build cuda_12.9.r12.9/compiler.36037853_0"
        /*0030*/ 	.string	"-v  -suppress-debug-info  -lineinfo  -arch sm_100a "



//--------------------- .note.nv.cuver            --------------------------
	.section	.note.nv.cuver,"",@"SHT_NOTE"
	.sectionflags	@"SHF_NOTE_NV_CUVER"
        /*0018*/ 	.short	0x0001
        /*001a*/ 	.short	0x0064
        /*001c*/ 	.short	0x0001
        /*001e*/ 	.short	0x0000
        /*0020*/ 	.short	0x0001
        /*0022*/ 	.short	0x0000


//--------------------- .nv.info                  --------------------------
	.section	.nv.info,"",@"SHT_CUDA_INFO"
	.align	4


	//----- nvinfo : EIATTR_REGCOUNT
	.align		4
        /*0000*/ 	.byte	0x04, 0x2f
        /*0002*/ 	.short	(.L_4 - .L_3)
	.align		4
.L_3:
        /*0004*/ 	.word	index@(gluon_tcgen05)
        /*0008*/ 	.word	0x000000aa


	//----- nvinfo : EIATTR_FRAME_SIZE
	.align		4
.L_4:
        /*000c*/ 	.byte	0x04, 0x11
        /*000e*/ 	.short	(.L_6 - .L_5)
	.align		4
.L_5:
        /*0010*/ 	.word	index@($__internal_2_$__cuda_sm10x_tcgen05_guardrail_trap_unallocated_columns_being_dealloced)
        /*0014*/ 	.word	0x00000000


	//----- nvinfo : EIATTR_FRAME_SIZE
	.align		4
.L_6:
        /*0018*/ 	.byte	0x04, 0x11
        /*001a*/ 	.short	(.L_8 - .L_7)
	.align		4
.L_7:
        /*001c*/ 	.word	index@($__internal_1_$__cuda_sm10x_tcgen05_guardrail_trap_phase_invalid_during_alloc)
        /*0020*/ 	.word	0x00000000


	//----- nvinfo : EIATTR_FRAME_SIZE
	.align		4
.L_8:
        /*0024*/ 	.byte	0x04, 0x11
        /*0026*/ 	.short	(.L_10 - .L_9)
	.align		4
.L_9:
        /*0028*/ 	.word	index@($__internal_0_$__cuda_sm10x_tcgen05_guardrail_trap_col_being_dealloced_not_returned_by_alloc)
        /*002c*/ 	.word	0x00000000


	//----- nvinfo : EIATTR_FRAME_SIZE
	.align		4
.L_10:
        /*0030*/ 	.byte	0x04, 0x11
        /*0032*/ 	.short	(.L_12 - .L_11)
	.align		4
.L_11:
        /*0034*/ 	.word	index@(gluon_tcgen05)
        /*0038*/ 	.word	0x00000000


	//----- nvinfo : EIATTR_MIN_STACK_SIZE
	.align		4
.L_12:
        /*003c*/ 	.byte	0x04, 0x12
        /*003e*/ 	.short	(.L_14 - .L_13)
	.align		4
.L_13:
        /*0040*/ 	.word	index@(gluon_tcgen05)
        /*0044*/ 	.word	0x00000000
.L_14:


//--------------------- .nv.info.gluon_tcgen05    --------------------------
	.section	.nv.info.gluon_tcgen05,"",@"SHT_CUDA_INFO"
	.sectionflags	@""
	.align	4


	//----- nvinfo : EIATTR_CUDA_API_VERSION
	.align		4
        /*0000*/ 	.byte	0x04, 0x37
        /*0002*/ 	.short	(.L_16 - .L_15)
.L_15:
        /*0004*/ 	.word	0x00000081


	//----- nvinfo : EIATTR_KPARAM_INFO
	.align		4
.L_16:
        /*0008*/ 	.byte	0x04, 0x17
        /*000a*/ 	.short	(.L_18 - .L_17)
.L_17:
        /*000c*/ 	.word	0x00000000
        /*0010*/ 	.short	0x000a
        /*0012*/ 	.short	0x0048
        /*0014*/ 	.byte	0x00, 0xf4, 0x21, 0x00


	//----- nvinfo : EIATTR_KPARAM_INFO
	.align		4
.L_18:
        /*0018*/ 	.byte	0x04, 0x17
        /*001a*/ 	.short	(.L_20 - .L_19)
.L_19:
        /*001c*/ 	.word	0x00000000
        /*0020*/ 	.short	0x0009
        /*0022*/ 	.short	0x0040
        /*0024*/ 	.byte	0x00, 0xf4, 0x21, 0x00


	//----- nvinfo : EIATTR_KPARAM_INFO
	.align		4
.L_20:
        /*0028*/ 	.byte	0x04, 0x17
        /*002a*/ 	.short	(.L_22 - .L_21)
.L_21:
        /*002c*/ 	.word	0x00000000
        /*0030*/ 	.short	0x0008
        /*0032*/ 	.short	0x0038
        /*0034*/ 	.byte	0x00, 0xf0, 0x21, 0x00


	//----- nvinfo : EIATTR_KPARAM_INFO
	.align		4
.L_22:
        /*0038*/ 	.byte	0x04, 0x17
        /*003a*/ 	.short	(.L_24 - .L_23)
.L_23:
        /*003c*/ 	.word	0x00000000
        /*0040*/ 	.short	0x0007
        /*0042*/ 	.short	0x0030
        /*0044*/ 	.byte	0x00, 0xf0, 0x21, 0x00


	//----- nvinfo : EIATTR_KPARAM_INFO
	.align		4
.L_24:
        /*0048*/ 	.byte	0x04, 0x17
        /*004a*/ 	.short	(.L_26 - .L_25)
.L_25:
        /*004c*/ 	.word	0x00000000
        /*0050*/ 	.short	0x0006
        /*0052*/ 	.short	0x0028
        /*0054*/ 	.byte	0x00, 0xf0, 0x21, 0x00


	//----- nvinfo : EIATTR_KPARAM_INFO
	.align		4
.L_26:
        /*0058*/ 	.byte	0x04, 0x17
        /*005a*/ 	.short	(.L_28 - .L_27)
.L_27:
        /*005c*/ 	.word	0x00000000
        /*0060*/ 	.short	0x0005
        /*0062*/ 	.short	0x0020
        /*0064*/ 	.byte	0x00, 0xf0, 0x11, 0x00


	//----- nvinfo : EIATTR_KPARAM_INFO
	.align		4
.L_28:
        /*0068*/ 	.byte	0x04, 0x17
        /*006a*/ 	.short	(.L_30 - .L_29)
.L_29:
        /*006c*/ 	.word	0x00000000
        /*0070*/ 	.short	0x0004
        /*0072*/ 	.short	0x001c
        /*0074*/ 	.byte	0x00, 0xf0, 0x11, 0x00


	//----- nvinfo : EIATTR_KPARAM_INFO
	.align		4
.L_30:
        /*0078*/ 	.byte	0x04, 0x17
        /*007a*/ 	.short	(.L_32 - .L_31)
.L_31:
        /*007c*/ 	.word	0x00000000
        /*0080*/ 	.short	0x0003
        /*0082*/ 	.short	0x0018
        /*0084*/ 	.byte	0x00, 0xf0, 0x11, 0x00


	//----- nvinfo : EIATTR_KPARAM_INFO
	.align		4
.L_32:
        /*0088*/ 	.byte	0x04, 0x17
        /*008a*/ 	.short	(.L_34 - .L_33)
.L_33:
        /*008c*/ 	.word	0x00000000
        /*0090*/ 	.short	0x0002
        /*0092*/ 	.short	0x0010
        /*0094*/ 	.byte	0x00, 0xf4, 0x21, 0x00


	//----- nvinfo : EIATTR_KPARAM_INFO
	.align		4
.L_34:
        /*0098*/ 	.byte	0x04, 0x17
        /*009a*/ 	.short	(.L_36 - .L_35)
.L_35:
        /*009c*/ 	.word	0x00000000
        /*00a0*/ 	.short	0x0001
        /*00a2*/ 	.short	0x0008
        /*00a4*/ 	.byte	0x00, 0xf4, 0x21, 0x00


	//----- nvinfo : EIATTR_KPARAM_INFO
	.align		4
.L_36:
        /*00a8*/ 	.byte	0x04, 0x17
        /*00aa*/ 	.short	(.L_38 - .L_37)
.L_37:
        /*00ac*/ 	.word	0x00000000
        /*00b0*/ 	.short	0x0000
        /*00b2*/ 	.short	0x0000
        /*00b4*/ 	.byte	0x00, 0xf4, 0x21, 0x00


	//----- nvinfo : EIATTR_AT_ENTRY_FRAGMENTS
	.align		4
.L_38:
        /*00b8*/ 	.byte	0x04, 0x4f
        /*00ba*/ 	.short	(.L_40 - .L_39)


	//   ....[0]....
.L_39:
        /*00bc*/ 	.word	0x00000004


	//----- nvinfo : EIATTR_RESERVED_SMEM_USED
	.align		4
.L_40:
        /*00c0*/ 	.byte	0x01, 0x41
	.zero		2


	//----- nvinfo : EIATTR_SPARSE_MMA_MASK
	.align		4
        /*00c4*/ 	.byte	0x03, 0x50
        /*00c6*/ 	.short	0x0000


	//----- nvinfo : EIATTR_TCGEN05_1CTA_USED
	.align		4
        /*00c8*/ 	.byte	0x01, 0x51
	.zero		2


	//----- nvinfo : EIATTR_MAXREG_COUNT
	.align		4
        /*00cc*/ 	.byte	0x03, 0x1b
        /*00ce*/ 	.short	0x00ff


	//----- nvinfo : EIATTR_NUM_BARRIERS
	.align		4
        /*00d0*/ 	.byte	0x02, 0x4c
        /*00d2*/ 	.byte	0x01
	.zero		1


	//----- nvinfo : EIATTR_INT_WARP_WIDE_INSTR_OFFSETS
	.align		4
        /*00d4*/ 	.byte	0x04, 0x31
        /*00d6*/ 	.short	(.L_42 - .L_41)


	//   ....[0]....
.L_41:
        /*00d8*/ 	.word	0x00001770


	//   ....[1]....
        /*00dc*/ 	.word	0x00001790


	//   ....[2]....
        /*00e0*/ 	.word	0x00001820


	//   ....[3]....
        /*00e4*/ 	.word	0x000019e0


	//   ....[4]....
        /*00e8*/ 	.word	0x000019f0


	//   ....[5]....
        /*00ec*/ 	.word	0x00001a50


	//   ....[6]....
        /*00f0*/ 	.word	0x00001a60


	//   ....[7]....
        /*00f4*/ 	.word	0x00001c90


	//   ....[8]....
        /*00f8*/ 	.word	0x00001ca0


	//   ....[9]....
        /*00fc*/ 	.word	0x00001e20


	//   ....[10]....
        /*0100*/ 	.word	0x00001e50


	//   ....[11]....
        /*0104*/ 	.word	0x00001e80


	//   ....[12]....
        /*0108*/ 	.word	0x00001ea0


	//   ....[13]....
        /*010c*/ 	.word	0x000020c0


	//   ....[14]....
        /*0110*/ 	.word	0x000020d0


	//   ....[15]....
        /*0114*/ 	.word	0x00002ff0


	//   ....[16]....
        /*0118*/ 	.word	0x00003040


	//----- nvinfo : EIATTR_COOP_GROUP_MASK_REGIDS
	.align		4
.L_42:
        /*011c*/ 	.byte	0x04, 0x29
        /*011e*/ 	.short	(.L_44 - .L_43)


	//   ....[0]....
.L_43:
        /*0120*/ 	.word	0xffffffff


	//   ....[1]....
        /*0124*/ 	.word	0xffffffff


	//   ....[2]....
        /*0128*/ 	.word	0xffffffff


	//   ....[3]....
        /*012c*/ 	.word	0xffffffff


	//   ....[4]....
        /*0130*/ 	.word	0xffffffff


	//   ....[5]....
        /*0134*/ 	.word	0xffffffff


	//   ....[6]....
        /*0138*/ 	.word	0xffffffff


	//   ....[7]....
        /*013c*/ 	.word	0xffffffff


	//   ....[8]....
        /*0140*/ 	.word	0xffffffff


	//   ....[9]....
        /*0144*/ 	.word	0xffffffff


	//----- nvinfo : EIATTR_COOP_GROUP_INSTR_OFFSETS
	.align		4
.L_44:
        /*0148*/ 	.byte	0x04, 0x28
        /*014a*/ 	.short	(.L_46 - .L_45)


	//   ....[0]....
.L_45:
        /*014c*/ 	.word	0x00000050


	//   ....[1]....
        /*0150*/ 	.word	0x00000310


	//   ....[2]....
        /*0154*/ 	.word	0x00000500


	//   ....[3]....
        /*0158*/ 	.word	0x000009a0


	//   ....[4]....
        /*015c*/ 	.word	0x00000ae0


	//   ....[5]....
        /*0160*/ 	.word	0x00000fe0


	//   ....[6]....
        /*0164*/ 	.word	0x00001120


	//   ....[7]....
        /*0168*/ 	.word	0x00001610


	//   ....[8]....
        /*016c*/ 	.word	0x00002e80


	//   ....[9]....
        /*0170*/ 	.word	0x000030f0


	//----- nvinfo : EIATTR_VRC_CTA_INIT_COUNT
	.align		4
.L_46:
        /*0174*/ 	.byte	0x02, 0x4a
        /*0176*/ 	.byte	0x80
	.zero		1


	//----- nvinfo : EIATTR_MBARRIER_INSTR_OFFSETS
	.align		4
        /*0178*/ 	.byte	0x04, 0x39
        /*017a*/ 	.short	(.L_48 - .L_47)


	//   ....[0]....
.L_47:
        /*017c*/ 	.word	0x00001840
        /*0180*/ 	.word	0x000000ff
        /*0184*/ 	.word	0x0000c000
        /*0188*/ 	.short	0x0100
        /*018a*/ 	.byte	0x08
	.zero		1


	//   ....[1]....
        /*018c*/ 	.word	0x00001850
        /*0190*/ 	.word	0x000000ff
        /*0194*/ 	.word	0x0000c010
        /*0198*/ 	.short	0x0100
        /*019a*/ 	.byte	0x08
	.zero		1


	//   ....[2]....
        /*019c*/ 	.word	0x00001900
        /*01a0*/ 	.word	0x000000ff
        /*01a4*/ 	.word	0x0000c008
        /*01a8*/ 	.short	0x0100
        /*01aa*/ 	.byte	0x08
	.zero		1


	//   ....[3]....
        /*01ac*/ 	.word	0x00001910
        /*01b0*/ 	.word	0x000000ff
        /*01b4*/ 	.word	0x0000c018
        /*01b8*/ 	.short	0x0100
        /*01ba*/ 	.byte	0x08
	.zero		1


	//   ....[4]....
        /*01bc*/ 	.word	0x00001af0
        /*01c0*/ 	.word	0x000000ff
        /*01c4*/ 	.word	0x0000c000
        /*01c8*/ 	.short	0x010a
        /*01ca*/ 	.byte	0x08
	.zero		1


	//   ....[5]....
        /*01cc*/ 	.word	0x00001cf0
        /*01d0*/ 	.word	0x000000ff
        /*01d4*/ 	.word	0x0000c010
        /*01d8*/ 	.short	0x010a
        /*01da*/ 	.byte	0x08
	.zero		1


	//   ....[6]....
        /*01dc*/ 	.word	0x00001f20
        /*01e0*/ 	.word	0x000000ff
        /*01e4*/ 	.word	0x0000c000
        /*01e8*/ 	.short	0x010a
        /*01ea*/ 	.byte	0x1c
	.zero		1


	//   ....[7]....
        /*01ec*/ 	.word	0x00002110
        /*01f0*/ 	.word	0x000000ff
        /*01f4*/ 	.word	0x0000c010
        /*01f8*/ 	.short	0x010a
        /*01fa*/ 	.byte	0x1c
	.zero		1


	//   ....[8]....
        /*01fc*/ 	.word	0x000021e0
        /*0200*/ 	.word	0x000000ff
        /*0204*/ 	.word	0x0000c000
        /*0208*/ 	.short	0x0108
        /*020a*/ 	.byte	0x08
	.zero		1


	//   ....[9]....
        /*020c*/ 	.word	0x000021f0
        /*0210*/ 	.word	0x000000ff
        /*0214*/ 	.word	0x0000c010
        /*0218*/ 	.short	0x0108
        /*021a*/ 	.byte	0x08
	.zero		1


	//   ....[10]....
        /*021c*/ 	.word	0x00002240
        /*0220*/ 	.word	0x000000ff
        /*0224*/ 	.word	0x0000c008
        /*0228*/ 	.short	0x0108
        /*022a*/ 	.byte	0x08
	.zero		1


	//   ....[11]....
        /*022c*/ 	.word	0x00002250
        /*0230*/ 	.word	0x000000ff
        /*0234*/ 	.word	0x0000c018
        /*0238*/ 	.short	0x0108
        /*023a*/ 	.byte	0x08
	.zero		1


	//   ....[12]....
        /*023c*/ 	.word	0x00003110
        /*0240*/ 	.word	0x000000ff
        /*0244*/ 	.word	0x0000c000
        /*0248*/ 	.short	0x010a
        /*024a*/ 	.byte	0x08
	.zero		1


	//   ....[13]....
        /*024c*/ 	.word	0x00003140
        /*0250*/ 	.word	0x000000ff
        /*0254*/ 	.word	0x0000c010
        /*0258*/ 	.short	0x010a
        /*025a*/ 	.byte	0x08
	.zero		1


	//   ....[14]....
        /*025c*/ 	.word	0x00003170
        /*0260*/ 	.word	0x000000ff
        /*0264*/ 	.word	0x0000c000
        /*0268*/ 	.short	0x010a
        /*026a*/ 	.byte	0x1c
	.zero		1


	//   ....[15]....
        /*026c*/ 	.word	0x000031a0
        /*0270*/ 	.word	0x000000ff
        /*0274*/ 	.word	0x0000c010
        /*0278*/ 	.short	0x010a
        /*027a*/ 	.byte	0x1c
	.zero		1


	//----- nvinfo : EIATTR_NUM_MBARRIERS
	.align		4
.L_48:
        /*027c*/ 	.byte	0x03, 0x38
        /*027e*/ 	.short	0x0004


	//----- nvinfo : EIATTR_EXIT_INSTR_OFFSETS
	.align		4
        /*0280*/ 	.byte	0x04, 0x1c
        /*0282*/ 	.short	(.L_50 - .L_49)


	//   ....[0]....
.L_49:
        /*0284*/ 	.word	0x00003100


	//----- nvinfo : EIATTR_REQNTID
	.align		4
.L_50:
        /*0288*/ 	.byte	0x04, 0x10
        /*028a*/ 	.short	(.L_52 - .L_51)
.L_51:
        /*028c*/ 	.word	0x00000080
        /*0290*/ 	.word	0x00000001
        /*0294*/ 	.word	0x00000001


	//----- nvinfo : EIATTR_CRS_STACK_SIZE
	.align		4
.L_52:
        /*0298*/ 	.byte	0x04, 0x1e
        /*029a*/ 	.short	(.L_54 - .L_53)
.L_53:
        /*029c*/ 	.word	0x00000000


	//----- nvinfo : EIATTR_CBANK_PARAM_SIZE
	.align		4
.L_54:
        /*02a0*/ 	.byte	0x03, 0x19
        /*02a2*/ 	.short	0x0050


	//----- nvinfo : EIATTR_PARAM_CBANK
	.align		4
        /*02a4*/ 	.byte	0x04, 0x0a
        /*02a6*/ 	.short	(.L_56 - .L_55)
	.align		4
.L_55:
        /*02a8*/ 	.word	index@(.nv.constant0.gluon_tcgen05)
        /*02ac*/ 	.short	0x0380
        /*02ae*/ 	.short	0x0050


	//----- nvinfo : EIATTR_SW_WAR
	.align		4
.L_56:
        /*02b0*/ 	.byte	0x04, 0x36
        /*02b2*/ 	.short	(.L_58 - .L_57)
.L_57:
        /*02b4*/ 	.word	0x00000008
.L_58:


//--------------------- .nv.compat                --------------------------
	.section	.nv.compat,"",@"SHT_CUDA_COMPAT_INFO"
	.align	4
        /*0000*/ 	.byte	0x02, 0x02, 0x02, 0x00, 0x02, 0x05, 0x05, 0x00, 0x02, 0x03, 0x03, 0x00, 0x02, 0x06, 0x01, 0x00


//--------------------- .nv.callgraph             --------------------------
	.section	.nv.callgraph,"",@"SHT_CUDA_CALLGRAPH"
	.align	4
	.sectionentsize	8
	.align		4
        /*0000*/ 	.word	0x00000000
	.align		4
        /*0004*/ 	.word	0xffffffff
	.align		4
        /*0008*/ 	.word	0x00000000
	.align		4
        /*000c*/ 	.word	0xfffffffe
	.align		4
        /*0010*/ 	.word	0x00000000
	.align		4
        /*0014*/ 	.word	0xfffffffd
	.align		4
        /*0018*/ 	.word	0x00000000
	.align		4
        /*001c*/ 	.word	0xfffffffc


//--------------------- .text.gluon_tcgen05       --------------------------
	.section	.text.gluon_tcgen05,"ax",@progbits
	.align	128
        .global         gluon_tcgen05
        .type           gluon_tcgen05,@function
        .size           gluon_tcgen05,(.L_x_77 - gluon_tcgen05)
        .other          gluon_tcgen05,@"STO_CUDA_ENTRY STV_DEFAULT"
gluon_tcgen05:
.text.gluon_tcgen05:
[----:B------:R-:W1:Y:S01]  /*0000*/  LDC R1, c[0x0][0x37c] ;  /* 0x0000df00ff017b82 */ /* 0x000e620000000800 */
[----:B------:R-:W2:Y:S02]  /*0010*/  S2R R0, SR_TID.X ;  /* 0x0000000000007919 */ /* 0x000ea40000002100 */
[----:B--2---:R-:W-:-:S13]  /*0020*/  ISETP.GE.U32.AND P2, PT, R0, 0x20, PT ;  /* 0x000000200000780c */ /* 0x004fda0003f46070 */
[----:B------:R-:W-:Y:S05]  /*0030*/  @P2 BRA `(.L_x_0) ;  /* 0x0000000000b82947 */ /* 0x000fea0003800000 */
[----:B------:R-:W2:Y:S01]  /*0040*/  S2UR UR6, SR_CgaCtaId ;  /* 0x00000000000679c3 */ /* 0x000ea20000008800 */
[----:B------:R-:W-:Y:S01]  /*0050*/  NOP ;  /* 0x0000000000007918 */ /* 0x000fe20000000000 */
[----:B------:R-:W-:Y:S02]  /*0060*/  UMOV UR4, 0x40 ;  /* 0x0000004000047882 */ /* 0x000fe40000000000 */
[----:B--2---:R-:W-:-:S09]  /*0070*/  ULEA UR4, UR6, UR4, 0x18 ;  /* 0x0000000406047291 */ /* 0x004fd2000f8ec0ff */
[----:B------:R-:W2:Y:S01]  /*0080*/  LDS.U8 R2, [UR4] ;  /* 0x00000004ff027984 */ /* 0x000ea20008000000 */
[----:B------:R-:W-:Y:S02]  /*0090*/  UMOV UR4, 0x400 ;  /* 0x0000040000047882 */ /* 0x000fe40000000000 */
[----:B------:R-:W-:Y:S01]  /*00a0*/  ULEA UR4, UR6, UR4, 0x18 ;  /* 0x0000000406047291 */ /* 0x000fe2000f8ec0ff */
[----:B--2---:R-:W-:-:S13]  /*00b0*/  ISETP.NE.AND P0, PT, R2, RZ, PT ;  /* 0x000000ff0200720c */ /* 0x004fda0003f05270 */
[----:B------:R-:W-:Y:S05]  /*00c0*/  @P0 BRA `(.L_x_1) ;  /* 0x00000000007c0947 */ /* 0x000fea0003800000 */
[----:B------:R-:W-:-:S13]  /*00d0*/  ELECT P0, URZ, PT ;  /* 0x0000000000ff782f */ /* 0x000fda0003800000 */
[----:B------:R-:W-:Y:S05]  /*00e0*/  @!P0 BRA `(.L_x_2) ;  /* 0x0000000000848947 */ /* 0x000fea0003800000 */
[----:B------:R-:W-:Y:S01]  /*00f0*/  UMOV UR5, 0x8 ;  /* 0x0000000800057882 */ /* 0x000fe20000000000 */
[----:B------:R-:W-:Y:S02]  /*0100*/  IMAD.MOV.U32 R5, RZ, RZ, 0x1 ;  /* 0x00000001ff057424 */ /* 0x000fe400078e00ff */
[----:B------:R-:W-:Y:S02]  /*0110*/  IMAD.MOV.U32 R3, RZ, RZ, 0xff ;  /* 0x000000ffff037424 */ /* 0x000fe400078e00ff */
[----:B------:R-:W-:Y:S04]  /*0120*/  DEPBAR.LE SB2, 0x36 ;  /* 0x0000ad800000791a */ /* 0x000fe80000000000 */
[----:B------:R-:W2:Y:S02]  /*0130*/  UTCATOMSWS.FIND_AND_SET.ALIGN UP0, UR5, UR5 ;  /* 0x00000005000575e3 */ /* 0x000ea40008000800 */
[----:B--2---:R-:W-:-:S04]  /*0140*/  PLOP3.LUT P0, PT, PT, PT, UP0, 0x80, 0x8 ;  /* 0x000000000008781c */ /* 0x004fc80003f0f008 */
[----:B------:R-:W-:-:S04]  /*0150*/  SEL R2, RZ, 0xffffffff, !P0 ;  /* 0xffffffffff027807 */ /* 0x000fc80004000000 */
[----:B------:R-:W-:Y:S01]  /*0160*/  ISETP.NE.AND P0, PT, R2, RZ, PT ;  /* 0x000000ff0200720c */ /* 0x000fe20003f05270 */
[----:B------:R-:W-:-:S12]  /*0170*/  IMAD.U32 R2, RZ, RZ, UR5 ;  /* 0x00000005ff027e24 */ /* 0x000fd8000f8e00ff */
[----:B------:R-:W-:Y:S05]  /*0180*/  @P0 BRA `(.L_x_3) ;  /* 0x0000000000240947 */ /* 0x000fea0003800000 */
.L_x_4:
[----:B------:R-:W-:Y:S05]  /*0190*/  NANOSLEEP 0x64 ;  /* 0x000000640000795d */ /* 0x000fea0003800000 */
[----:B------:R-:W-:-:S05]  /*01a0*/  UMOV UR5, 0x8 ;  /* 0x0000000800057882 */ /* 0x000fca0000000000 */
[----:B------:R-:W-:Y:S04]  /*01b0*/  DEPBAR.LE SB2, 0x36 ;  /* 0x0000ad800000791a */ /* 0x000fe80000000000 */
[----:B------:R-:W2:Y:S02]  /*01c0*/  UTCATOMSWS.FIND_AND_SET.ALIGN UP0, UR5, UR5 ;  /* 0x00000005000575e3 */ /* 0x000ea40008000800 */
[----:B--2---:R-:W-:-:S04]  /*01d0*/  PLOP3.LUT P0, PT, PT, PT, UP0, 0x80, 0x8 ;  /* 0x000000000008781c */ /* 0x004fc80003f0f008 */
[----:B------:R-:W-:-:S04]  /*01e0*/  SEL R2, RZ, 0xffffffff, !P0 ;  /* 0xffffffffff027807 */ /* 0x000fc80004000000 */
[----:B------:R-:W-:Y:S01]  /*01f0*/  ISETP.NE.AND P0, PT, R2, RZ, PT ;  /* 0x000000ff0200720c */ /* 0x000fe20003f05270 */
[----:B------:R-:W-:-:S12]  /*0200*/  IMAD.U32 R2, RZ, RZ, UR5 ;  /* 0x00000005ff027e24 */ /* 0x000fd8000f8e00ff */
[----:B------:R-:W-:Y:S05]  /*0210*/  @!P0 BRA `(.L_x_4) ;  /* 0xfffffffc00dc8947 */ /* 0x000fea000383ffff */
.L_x_3:
[C---:B------:R-:W-:Y:S01]  /*0220*/  VIADD R4, R2.reuse, 0x10 ;  /* 0x0000001002047836 */ /* 0x040fe20000000000 */
[----:B------:R-:W-:Y:S01]  /*0230*/  UMOV UR5, 0x50 ;  /* 0x0000005000057882 */ /* 0x000fe20000000000 */
[----:B------:R-:W-:Y:S01]  /*0240*/  SHF.L.U32 R3, R3, R2, RZ ;  /* 0x0000000203037219 */ /* 0x000fe200000006ff */
[----:B------:R-:W-:Y:S01]  /*0250*/  ULEA UR5, UR6, UR5, 0x18 ;  /* 0x0000000506057291 */ /* 0x000fe2000f8ec0ff */
[----:B------:R-:W-:Y:S01]  /*0260*/  IMAD.SHL.U32 R2, R2, 0x20, RZ ;  /* 0x0000002002027824 */ /* 0x000fe200078e00ff */
[----:B------:R-:W-:-:S04]  /*0270*/  SHF.L.U32 R4, R5, R4, RZ ;  /* 0x0000000405047219 */ /* 0x000fc800000006ff */
[----:B------:R-:W-:-:S05]  /*0280*/  LOP3.LUT R3, R4, R3, RZ, 0xfc, !PT ;  /* 0x0000000304037212 */ /* 0x000fca00078efcff */
[----:B------:R2:W-:Y:S04]  /*0290*/  ATOMS.OR RZ, [UR5], R3 ;  /* 0x00000003ffff798c */ /* 0x0005e8000b000005 */
[----:B------:R2:W-:Y:S01]  /*02a0*/  STS [UR4], R2 ;  /* 0x00000002ff007988 */ /* 0x0005e20008000804 */
[----:B------:R-:W-:Y:S05]  /*02b0*/  BRA `(.L_x_2) ;  /* 0x0000000000107947 */ /* 0x000fea0003800000 */
.L_x_1:
[----:B------:R-:W-:Y:S01]  /*02c0*/  IMAD.MOV.U32 R3, RZ, RZ, -0x1 ;  /* 0xffffffffff037424 */ /* 0x000fe200078e00ff */
[----:B------:R-:W-:-:S04]  /*02d0*/  MOV R2, 0x300 ;  /* 0x0000030000027802 */ /* 0x000fc80000000f00 */
[----:B------:R2:W-:Y:S03]  /*02e0*/  STS [UR4], R3 ;  /* 0x00000003ff007988 */ /* 0x0005e60008000804 */
[----:B-12---:R-:W-:Y:S05]  /*02f0*/  CALL.REL.NOINC `($__internal_1_$__cuda_sm10x_tcgen05_guardrail_trap_phase_invalid_during_alloc) ;  /* 0x0000002c00c07944 */ /* 0x006fea0003c00000 */
.L_x_2:
[----:B------:R-:W-:Y:S05]  /*0300*/  WARPSYNC.ALL ;  /* 0x0000000000007948 */ /* 0x000fea0003800000 */
[----:B------:R-:W-:Y:S01]  /*0310*/  NOP ;  /* 0x0000000000007918 */ /* 0x000fe20000000000 */
.L_x_0:
[----:B------:R-:W3:Y:S08]  /*0320*/  S2UR UR4, SR_CgaCtaId ;  /* 0x00000000000479c3 */ /* 0x000ef00000008800 */
[----:B------:R-:W-:Y:S01]  /*0330*/  BAR.SYNC.DEFER_BLOCKING 0x0 ;  /* 0x0000000000007b1d */ /* 0x000fe20000010000 */
[----:B------:R-:W-:-:S05]  /*0340*/  LOP3.LUT R10, R0, 0x7f, RZ, 0xc0, !PT ;  /* 0x0000007f000a7812 */ /* 0x000fca00078ec0ff */
[----:B------:R-:W-:Y:S02]  /*0350*/  UMOV UR8, 0x400 ;  /* 0x0000040000087882 */ /* 0x000fe40000000000 */
[----:B------:R-:W4:Y:S08]  /*0360*/  LDC R4, c[0x0][0x398] ;  /* 0x0000e600ff047b82 */ /* 0x000f300000000800 */
[----:B------:R-:W5:Y:S01]  /*0370*/  LDC R13, c[0x0][0x3a0] ;  /* 0x0000e800ff0d7b82 */ /* 0x000f620000000800 */
[----:B---3--:R-:W-:-:S07]  /*0380*/  ULEA UR8, UR4, UR8, 0x18 ;  /* 0x0000000804087291 */ /* 0x008fce000f8ec0ff */
[----:B------:R-:W3:Y:S02]  /*0390*/  S2UR UR19, SR_CTAID.Y ;  /* 0x00000000001379c3 */ /* 0x000ee40000002600 */
[----:B--2---:R-:W2:Y:S06]  /*03a0*/  LDS R3, [UR8] ;  /* 0x00000008ff037984 */ /* 0x004eac0008000800 */
[----:B------:R-:W-:Y:S06]  /*03b0*/  BAR.SYNC.DEFER_BLOCKING 0x0 ;  /* 0x0000000000007b1d */ /* 0x000fec0000010000 */
[----:B------:R-:W-:Y:S05]  /*03c0*/  @P2 BRA `(.L_x_5) ;  /* 0x0000000000182947 */ /* 0x000fea0003800000 */
[----:B------:R-:W-:Y:S01]  /*03d0*/  ELECT P0, URZ, PT ;  /* 0x0000000000ff782f */ /* 0x000fe20003800000 */
[----:B------:R-:W-:Y:S01]  /*03e0*/  IMAD.MOV.U32 R2, RZ, RZ, 0x1 ;  /* 0x00000001ff027424 */ /* 0x000fe200078e00ff */
[----:B------:R-:W-:Y:S01]  /*03f0*/  UMOV UR5, 0x40 ;  /* 0x0000004000057882 */ /* 0x000fe20000000000 */
[----:B------:R-:W-:Y:S01]  /*0400*/  UVIRTCOUNT.DEALLOC.SMPOOL 0x80 ;  /* 0x000000800000784c */ /* 0x000fe20000000000 */
[----:B------:R-:W-:-:S09]  /*0410*/  ULEA UR5, UR4, UR5, 0x18 ;  /* 0x0000000504057291 */ /* 0x000fd2000f8ec0ff */
[----:B------:R5:W-:Y:S03]  /*0420*/  @P0 STS.U8 [UR5], R2 ;  /* 0x00000002ff000988 */ /* 0x000be60008000005 */
.L_x_5:
[----:B------:R-:W5:Y:S01]  /*0430*/  S2UR UR4, SR_CTAID.Z ;  /* 0x00000000000479c3 */ /* 0x000f620000002700 */
[----:B------:R-:W4:Y:S01]  /*0440*/  LDCU UR5, c[0x0][0x370] ;  /* 0x00006e00ff0577ac */ /* 0x000f220008000800 */
[----:B------:R-:W-:Y:S01]  /*0450*/  ISETP.GE.U32.AND P0, PT, R10, 0x20, PT ;  /* 0x000000200a00780c */ /* 0x000fe20003f06070 */
[----:B----4-:R-:W-:Y:S01]  /*0460*/  VIADD R4, R4, 0xffffffff ;  /* 0xffffffff04047836 */ /* 0x010fe20000000000 */
[C---:B------:R-:W-:Y:S01]  /*0470*/  ISETP.NE.U32.AND P3, PT, R10.reuse, RZ, PT ;  /* 0x000000ff0a00720c */ /* 0x040fe20003f65070 */
[----:B------:R-:W5:Y:S01]  /*0480*/  LDCU UR6, c[0x0][0x374] ;  /* 0x00006e80ff0677ac */ /* 0x000f620008000800 */
[----:B------:R-:W-:Y:S01]  /*0490*/  LEA R11, R10, UR8, 0x2 ;  /* 0x000000080a0b7c11 */ /* 0x000fe2000f8e10ff */
[----:B-----5:R-:W-:Y:S01]  /*04a0*/  VIADD R12, R13, 0xffffffff ;  /* 0xffffffff0d0c7836 */ /* 0x020fe20000000000 */
[----:B------:R-:W4:Y:S01]  /*04b0*/  S2UR UR7, SR_CTAID.X ;  /* 0x00000000000779c3 */ /* 0x000f220000002500 */
[----:B------:R-:W5:Y:S01]  /*04c0*/  LDCU.64 UR20, c[0x0][0x3c0] ;  /* 0x00007800ff1477ac */ /* 0x000f620008000a00 */
[----:B--2---:R-:W-:Y:S01]  /*04d0*/  R2UR UR23, R3 ;  /* 0x00000000031772ca */ /* 0x004fe200000e0000 */
[----:B------:R-:W-:Y:S04]  /*04e0*/  BSSY.RECONVERGENT B0, `(.L_x_6) ;  /* 0x0000011000007945 */ /* 0x000fe80003800200 */
[----:B------:R2:W-:Y:S01]  /*04f0*/  @!P0 STS [R11], RZ ;  /* 0x000000ff0b008388 */ /* 0x0005e20000000800 */
[----:B------:R-:W-:-:S03]  /*0500*/  NOP ;  /* 0x0000000000007918 */ /* 0x000fc60000000000 */
[----:B------:R2:W-:Y:S01]  /*0510*/  @!P3 STS [UR8+0x24], R4 ;  /* 0x00002404ff00b988 */ /* 0x0005e20008000808 */
[----:B---3--:R-:W-:-:S03]  /*0520*/  UIMAD UR4, UR4, UR6, UR19 ;  /* 0x00000006040472a4 */ /* 0x008fc6000f8e0213 */
[----:B------:R2:W-:Y:S01]  /*0530*/  @!P3 STS [UR8+0x20], R12 ;  /* 0x0000200cff00b988 */ /* 0x0005e20008000808 */
[----:B----4-:R-:W-:-:S04]  /*0540*/  UIMAD UR4, UR4, UR5, UR7 ;  /* 0x00000005040472a4 */ /* 0x010fc8000f8e0207 */
[----:B------:R-:W-:-:S04]  /*0550*/  UIMAD UR4, UR4, 0x180, URZ ;  /* 0x00000180040478a4 */ /* 0x000fc8000f8e02ff */
[----:B-----5:R-:W-:-:S04]  /*0560*/  UIADD3 UR24, UP0, UPT, UR4, UR20, URZ ;  /* 0x0000001404187290 */ /* 0x020fc8000ff1e0ff */
[----:B------:R-:W-:Y:S01]  /*0570*/  ULEA.HI.X.SX32 UR25, UR4, UR21, 0x1, UP0 ;  /* 0x0000001504197291 */ /* 0x000fe200080f0eff */
[----:B--2---:R-:W-:Y:S11]  /*0580*/  @P3 BRA `(.L_x_7) ;  /* 0x0000000000183947 */ /* 0x004ff60003800000 */
[----:B------:R-:W2:Y:S01]  /*0590*/  LDS R2, [UR8+0x8] ;  /* 0x00000808ff027984 */ /* 0x000ea20008000800 */
[----:B------:R-:W3:Y:S01]  /*05a0*/  LDC.64 R6, c[0x0][0x380] ;  /* 0x0000e000ff067b82 */ /* 0x000ee20000000a00 */
[----:B------:R-:W-:Y:S02]  /*05b0*/  IMAD.MOV.U32 R3, RZ, RZ, 0x70 ;  /* 0x00000070ff037424 */ /* 0x000fe400078e00ff */
[----:B---3--:R3:W-:Y:S03]  /*05c0*/  STS.64 [UR8], R6 ;  /* 0x00000006ff007988 */ /* 0x0087e60008000a08 */
[----:B--2---:R-:W-:-:S05]  /*05d0*/  LOP3.LUT R2, R2, 0x10, R3, 0xd8, !PT ;  /* 0x0000001002027812 */ /* 0x004fca00078ed803 */
[----:B------:R3:W-:Y:S02]  /*05e0*/  STS [UR8+0x8], R2 ;  /* 0x00000802ff007988 */ /* 0x0007e40008000808 */
.L_x_7:
[----:B------:R-:W-:Y:S05]  /*05f0*/  BSYNC.RECONVERGENT B0 ;  /* 0x0000000000007941 */ /* 0x000fea0003800200 */
.L_x_6:
[----:B------:R-:W-:Y:S04]  /*0600*/  BSSY.RECONVERGENT B0, `(.L_x_8) ;  /* 0x000000a000007945 */ /* 0x000fe80003800200 */
[----:B------:R-:W-:Y:S05]  /*0610*/  @P3 BRA `(.L_x_9) ;  /* 0x0000000000203947 */ /* 0x000fea0003800000 */
[----:B---3--:R-:W2:Y:S01]  /*0620*/  LDS R2, [UR8+0x34] ;  /* 0x00003408ff027984 */ /* 0x008ea20008000800 */
[----:B------:R-:W-:Y:S02]  /*0630*/  IMAD.MOV.U32 R3, RZ, RZ, 0x1f000000 ;  /* 0x1f000000ff037424 */ /* 0x000fe400078e00ff */
[----:B------:R-:W-:Y:S01]  /*0640*/  @!P3 IMAD.MOV.U32 R5, RZ, RZ, 0x7f ;  /* 0x0000007fff05b424 */ /* 0x000fe200078e00ff */
[----:B------:R-:W3:Y:S02]  /*0650*/  @!P3 LDS R6, [UR8+0x38] ;  /* 0x00003808ff06b984 */ /* 0x000ee40008000800 */
[----:B--2---:R-:W-:Y:S02]  /*0660*/  LOP3.LUT R2, R2, 0xff000000, R3, 0xb8, !PT ;  /* 0xff00000002027812 */ /* 0x004fe400078eb803 */
[----:B---3--:R-:W-:-:S03]  /*0670*/  @!P3 LOP3.LUT R3, R6, 0xff, R5, 0xb8, !PT ;  /* 0x000000ff0603b812 */ /* 0x008fc600078eb805 */
[----:B------:R2:W-:Y:S04]  /*0680*/  STS [UR8+0x34], R2 ;  /* 0x00003402ff007988 */ /* 0x0005e80008000808 */
[----:B------:R2:W-:Y:S02]  /*0690*/  @!P3 STS [UR8+0x38], R3 ;  /* 0x00003803ff00b988 */ /* 0x0005e40008000808 */
.L_x_9:
[----:B------:R-:W-:Y:S05]  /*06a0*/  BSYNC.RECONVERGENT B0 ;  /* 0x0000000000007941 */ /* 0x000fea0003800200 */
.L_x_8:
[----:B------:R-:W-:Y:S04]  /*06b0*/  BSSY.RECONVERGENT B0, `(.L_x_10) ;  /* 0x000000e000007945 */ /* 0x000fe80003800200 */
[----:B------:R-:W-:Y:S05]  /*06c0*/  @P3 BRA `(.L_x_11) ;  /* 0x0000000000303947 */ /* 0x000fea0003800000 */
[----:B--2---:R-:W2:Y:S01]  /*06d0*/  LDS R3, [UR8+0x34] ;  /* 0x00003408ff037984 */ /* 0x004ea20008000800 */
[----:B------:R-:W4:Y:S03]  /*06e0*/  LDC.64 R8, c[0x0][0x3a8] ;  /* 0x0000ea00ff087b82 */ /* 0x000f260000000a00 */
[----:B---3--:R-:W3:Y:S01]  /*06f0*/  LDS R2, [UR8+0x1c] ;  /* 0x00001c08ff027984 */ /* 0x008ee20008000800 */
[C---:B----4-:R-:W-:Y:S01]  /*0700*/  SHF.L.U64.HI R6, R8.reuse, 0x1, R9 ;  /* 0x0000000108067819 */ /* 0x050fe20000010209 */
[----:B------:R-:W-:-:S03]  /*0710*/  IMAD.SHL.U32 R5, R8, 0x2, RZ ;  /* 0x0000000208057824 */ /* 0x000fc600078e00ff */
[--C-:B------:R-:W-:Y:S02]  /*0720*/  SHF.R.U32.HI R7, RZ, 0x4, R6.reuse ;  /* 0x00000004ff077819 */ /* 0x100fe40000011606 */
[----:B------:R-:W-:-:S05]  /*0730*/  SHF.R.U64 R5, R5, 0x4, R6 ;  /* 0x0000000405057819 */ /* 0x000fca0000001206 */
[----:B------:R4:W-:Y:S01]  /*0740*/  STS [UR8+0xc], R5 ;  /* 0x00000c05ff007988 */ /* 0x0009e20008000808 */
[----:B--2---:R-:W-:Y:S02]  /*0750*/  LOP3.LUT R3, R3, 0x7, RZ, 0xb8, !PT ;  /* 0x0000000703037812 */ /* 0x004fe400078eb8ff */
[----:B---3--:R-:W-:-:S03]  /*0760*/  LOP3.LUT R2, R2, 0xf, R7, 0xb8, !PT ;  /* 0x0000000f02027812 */ /* 0x008fc600078eb807 */
[----:B------:R4:W-:Y:S04]  /*0770*/  STS [UR8+0x34], R3 ;  /* 0x00003403ff007988 */ /* 0x0009e80008000808 */
[----:B------:R4:W-:Y:S02]  /*0780*/  STS [UR8+0x1c], R2 ;  /* 0x00001c02ff007988 */ /* 0x0009e40008000808 */
.L_x_11:
[----:B------:R-:W-:Y:S05]  /*0790*/  BSYNC.RECONVERGENT B0 ;  /* 0x0000000000007941 */ /* 0x000fea0003800200 */
.L_x_10:
[----:B------:R-:W-:Y:S04]  /*07a0*/  BSSY.RECONVERGENT B1, `(.L_x_12) ;  /* 0x000001a000017945 */ /* 0x000fe80003800200 */
[----:B------:R-:W-:Y:S04]  /*07b0*/  BSSY.RELIABLE B0, `(.L_x_13) ;  /* 0x0000015000007945 */ /* 0x000fe80003800100 */
[----:B------:R-:W-:Y:S05]  /*07c0*/  @P3 BRA `(.L_x_14) ;  /* 0x0000000000203947 */ /* 0x000fea0003800000 */
[----:B--234-:R-:W2:Y:S02]  /*07d0*/  LDS R2, [UR8+0x34] ;  /* 0x00003408ff027984 */ /* 0x01cea40008000800 */
[----:B--2---:R-:W-:-:S05]  /*07e0*/  LOP3.LUT R2, R2, 0x38, RZ, 0xb8, !PT ;  /* 0x0000003802027812 */ /* 0x004fca00078eb8ff */
[----:B------:R2:W-:Y:S01]  /*07f0*/  STS [UR8+0x34], R2 ;  /* 0x00003402ff007988 */ /* 0x0005e20008000808 */
[----:B------:R-:W-:Y:S05]  /*0800*/  @P3 BRA `(.L_x_15) ;  /* 0x0000000000203947 */ /* 0x000fea0003800000 */
[----:B--2---:R-:W2:Y:S01]  /*0810*/  LDS R2, [UR8+0x8] ;  /* 0x00000808ff027984 */ /* 0x004ea20008000800 */
[----:B------:R-:W-:-:S05]  /*0820*/  IMAD.MOV.U32 R3, RZ, RZ, 0x780 ;  /* 0x00000780ff037424 */ /* 0x000fca00078e00ff */
[----:B--2---:R-:W-:-:S05]  /*0830*/  LOP3.LUT R2, R2, 0x500, R3, 0xd8, !PT ;  /* 0x0000050002027812 */ /* 0x004fca00078ed803 */
[----:B------:R5:W-:Y:S02]  /*0840*/  STS [UR8+0x8], R2 ;  /* 0x00000802ff007988 */ /* 0x000be40008000808 */
.L_x_14:
[----:B------:R-:W-:Y:S05]  /*0850*/  @P3 BRA `(.L_x_16) ;  /* 0x0000000000283947 */ /* 0x000fea0003800000 */
[----:B--2345:R-:W2:Y:S02]  /*0860*/  LDS R2, [UR8+0x8] ;  /* 0x00000808ff027984 */ /* 0x03cea40008000800 */
[----:B--2---:R-:W-:-:S05]  /*0870*/  LOP3.LUT R2, R2, 0x1800, RZ, 0xb8, !PT ;  /* 0x0000180002027812 */ /* 0x004fca00078eb8ff */
[----:B------:R3:W-:Y:S02]  /*0880*/  STS [UR8+0x8], R2 ;  /* 0x00000802ff007988 */ /* 0x0007e40008000808 */
.L_x_15:
[----:B------:R-:W-:Y:S05]  /*0890*/  @P3 BREAK.RELIABLE B0 ;  /* 0x0000000000003942 */ /* 0x000fea0003800100 */
[----:B------:R-:W-:Y:S05]  /*08a0*/  @P3 BRA `(.L_x_17) ;  /* 0x0000000000243947 */ /* 0x000fea0003800000 */
[----:B------:R-:W4:Y:S01]  /*08b0*/  LDS R3, [UR8+0x8] ;  /* 0x00000808ff037984 */ /* 0x000f220008000800 */
[----:B--23--:R-:W-:-:S05]  /*08c0*/  IMAD.MOV.U32 R2, RZ, RZ, 0x6000 ;  /* 0x00006000ff027424 */ /* 0x00cfca00078e00ff */
[----:B----4-:R-:W-:-:S04]  /*08d0*/  LOP3.LUT R2, R3, 0x4000, R2, 0xd8, !PT ;  /* 0x0000400003027812 */ /* 0x010fc800078ed802 */
[----:B------:R-:W-:-:S05]  /*08e0*/  LOP3.LUT R2, R2, 0x400000, RZ, 0xb8, !PT ;  /* 0x0040000002027812 */ /* 0x000fca00078eb8ff */
[----:B------:R2:W-:Y:S02]  /*08f0*/  STS [UR8+0x8], R2 ;  /* 0x00000802ff007988 */ /* 0x0005e40008000808 */
.L_x_16:
[----:B------:R-:W-:Y:S05]  /*0900*/  BSYNC.RELIABLE B0 ;  /* 0x0000000000007941 */ /* 0x000fea0003800100 */
.L_x_13:
[----:B--2345:R-:W2:Y:S02]  /*0910*/  @!P3 LDS R2, [UR8+0x8] ;  /* 0x00000808ff02b984 */ /* 0x03cea40008000800 */
[----:B--2---:R-:W-:-:S05]  /*0920*/  @!P3 LOP3.LUT R2, R2, 0x8000, RZ, 0xb8, !PT ;  /* 0x000080000202b812 */ /* 0x004fca00078eb8ff */
[----:B------:R4:W-:Y:S02]  /*0930*/  @!P3 STS [UR8+0x8], R2 ;  /* 0x00000802ff00b988 */ /* 0x0009e40008000808 */
.L_x_17:
[----:B------:R-:W-:Y:S05]  /*0940*/  BSYNC.RECONVERGENT B1 ;  /* 0x0000000000017941 */ /* 0x000fea0003800200 */
.L_x_12:
[----:B------:R-:W-:Y:S05]  /*0950*/  WARPSYNC.ALL ;  /* 0x0000000000007948 */ /* 0x000fea0003800000 */
[----:B------:R-:W-:Y:S01]  /*0960*/  NOP ;  /* 0x0000000000007918 */ /* 0x000fe20000000000 */
[----:B------:R-:W-:Y:S05]  /*0970*/  @P0 BRA `(.L_x_18) ;  /* 0x0000000000300947 */ /* 0x000fea0003800000 */
[----:B--234-:R-:W2:Y:S01]  /*0980*/  S2R R2, SR_LANEID ;  /* 0x0000000000027919 */ /* 0x01cea20000000000 */
[----:B------:R-:W-:Y:S05]  /*0990*/  WARPSYNC.ALL ;  /* 0x0000000000007948 */ /* 0x000fea0003800000 */
[----:B------:R-:W-:Y:S01]  /*09a0*/  NOP ;  /* 0x0000000000007918 */ /* 0x000fe20000000000 */
[----:B--2---:R-:W-:-:S05]  /*09b0*/  IMAD.SHL.U32 R5, R2, 0x4, RZ ;  /* 0x0000000402057824 */ /* 0x004fca00078e00ff */
[----:B------:R-:W2:Y:S01]  /*09c0*/  LDS R7, [R5+UR8] ;  /* 0x0000000805077984 */ /* 0x000ea20008000800 */
[----:B------:R-:W-:-:S05]  /*09d0*/  IADD3 R2, P1, PT, R5, UR24, RZ ;  /* 0x0000001805027c10 */ /* 0x000fca000ff3e0ff */
[----:B------:R-:W-:-:S05]  /*09e0*/  IMAD.X R3, RZ, RZ, UR25, P1 ;  /* 0x00000019ff037e24 */ /* 0x000fca00088e06ff */
[----:B--2---:R5:W2:Y:S01]  /*09f0*/  ATOMG.E.EXCH.STRONG.GPU PT, RZ, [R2], R7 ;  /* 0x0000000702ff73a8 */ /* 0x004aa200041ee100 */
[----:B------:R-:W-:-:S04]  /*0a00*/  DEPBAR {5,4,3,2,1,0} ;  /* 0x0000003f0000791a */ /* 0x000fc80000000000 */
[----:B------:R-:W3:Y:S02]  /*0a10*/  CCTL.E.C.LDCU.IV.DEEP [UR24] ;  /* 0x0000000018007540 */ /* 0x000ee40009c08000 */
[----:B---3--:R5:W-:Y:S01]  /*0a20*/  UTMACCTL.IV [UR24] ;  /* 0x00000000180079b9 */ /* 0x008be20008000000 */
[----:B------:R-:W-:Y:S01]  /*0a30*/  NOP ;  /* 0x0000000000007918 */ /* 0x000fe20000000000 */
.L_x_18:
[----:B------:R-:W-:Y:S05]  /*0a40*/  @P0 BRA `(.L_x_19) ;  /* 0x00000000000c0947 */ /* 0x000fea0003800000 */
[----:B------:R0:W-:Y:S01]  /*0a50*/  UTMACMDFLUSH ;  /* 0x00000000000079b7 */ /* 0x0001e20000000000 */
[----:B------:R-:W-:Y:S05]  /*0a60*/  @P0 BRA `(.L_x_19) ;  /* 0x0000000000040947 */ /* 0x000fea0003800000 */
[----:B------:R-:W-:-:S04]  /*0a70*/  DEPBAR.LE SB0, 0x0 ;  /* 0x000080000000791a */ /* 0x000fc80000000000 */
.L_x_19:
[----:B------:R-:W-:Y:S05]  /*0a80*/  WARPSYNC.ALL ;  /* 0x0000000000007948 */ /* 0x000fea0003800000 */
[----:B------:R-:W-:Y:S01]  /*0a90*/  NOP ;  /* 0x0000000000007918 */ /* 0x000fe20000000000 */
[----:B--2---:R-:W-:Y:S06]  /*0aa0*/  BAR.SYNC.DEFER_BLOCKING 0x0 ;  /* 0x0000000000007b1d */ /* 0x004fec0000010000 */
[----:B------:R-:W-:Y:S02]  /*0ab0*/  BSSY.RECONVERGENT B1, `(.L_x_20) ;  /* 0x000000b000017945 */ /* 0x000fe40003800200 */
[----:B------:R-:W-:Y:S06]  /*0ac0*/  BAR.SYNC.DEFER_BLOCKING 0x0 ;  /* 0x0000000000007b1d */ /* 0x000fec0000010000 */
[----:B------:R2:W-:Y:S01]  /*0ad0*/  @!P0 STS [R11], RZ ;  /* 0x000000ff0b008388 */ /* 0x0005e20000000800 */
[----:B------:R-:W-:Y:S01]  /*0ae0*/  NOP ;  /* 0x0000000000007918 */ /* 0x000fe20000000000 */
[----:B------:R-:W-:Y:S05]  /*0af0*/  @P3 BRA `(.L_x_21) ;  /* 0x0000000000183947 */ /* 0x000fea0003800000 */
[----:B---345:R-:W3:Y:S01]  /*0b00*/  LDS R2, [UR8+0x8] ;  /* 0x00000808ff027984 */ /* 0x038ee20008000800 */
[----:B------:R-:W4:Y:S01]  /*0b10*/  LDC.64 R6, c[0x0][0x388] ;  /* 0x0000e200ff067b82 */ /* 0x000f220000000a00 */
[----:B------:R-:W-:Y:S02]  /*0b20*/  IMAD.MOV.U32 R3, RZ, RZ, 0x70 ;  /* 0x00000070ff037424 */ /* 0x000fe400078e00ff */
[----:B----4-:R4:W-:Y:S03]  /*0b30*/  STS.64 [UR8], R6 ;  /* 0x00000006ff007988 */ /* 0x0109e60008000a08 */
[----:B---3--:R-:W-:-:S05]  /*0b40*/  LOP3.LUT R2, R2, 0x10, R3, 0xd8, !PT ;  /* 0x0000001002027812 */ /* 0x008fca00078ed803 */
[----:B------:R4:W-:Y:S02]  /*0b50*/  STS [UR8+0x8], R2 ;  /* 0x00000802ff007988 */ /* 0x0009e40008000808 */
.L_x_21:
[----:B-----5:R-:W-:Y:S05]  /*0b60*/  BSYNC.RECONVERGENT B1 ;  /* 0x0000000000017941 */ /* 0x020fea0003800200 */
.L_x_20:
[----:B------:R-:W-:Y:S04]  /*0b70*/  BSSY.RECONVERGENT B2, `(.L_x_22) ;  /* 0x000000f000027945 */ /* 0x000fe80003800200 */
[----:B------:R-:W-:Y:S04]  /*0b80*/  BSSY.RELIABLE B1, `(.L_x_23) ;  /* 0x000000c000017945 */ /* 0x000fe80003800100 */
[----:B------:R-:W-:Y:S05]  /*0b90*/  @P3 BRA `(.L_x_24) ;  /* 0x0000000000283947 */ /* 0x000fea0003800000 */
[----:B---34-:R-:W3:Y:S01]  /*0ba0*/  LDS R2, [UR8+0x34] ;  /* 0x00003408ff027984 */ /* 0x018ee20008000800 */
[----:B------:R-:W-:Y:S01]  /*0bb0*/  IMAD.MOV.U32 R3, RZ, RZ, 0x1f000000 ;  /* 0x1f000000ff037424 */ /* 0x000fe200078e00ff */
[----:B------:R-:W-:Y:S05]  /*0bc0*/  @P3 BREAK.RELIABLE B1 ;  /* 0x0000000000013942 */ /* 0x000fea0003800100 */
[----:B---3--:R-:W-:-:S05]  /*0bd0*/  LOP3.LUT R2, R2, 0xff000000, R3, 0xb8, !PT ;  /* 0xff00000002027812 */ /* 0x008fca00078eb803 */
[----:B------:R3:W-:Y:S01]  /*0be0*/  STS [UR8+0x34], R2 ;  /* 0x00003402ff007988 */ /* 0x0007e20008000808 */
[----:B------:R-:W-:Y:S05]  /*0bf0*/  @P3 BRA `(.L_x_25) ;  /* 0x0000000000183947 */ /* 0x000fea0003800000 */
[----:B---3--:R-:W3:Y:S01]  /*0c00*/  LDS R2, [UR8+0x38] ;  /* 0x00003808ff027984 */ /* 0x008ee20008000800 */
[----:B------:R-:W-:-:S05]  /*0c10*/  IMAD.MOV.U32 R3, RZ, RZ, 0xff ;  /* 0x000000ffff037424 */ /* 0x000fca00078e00ff */
[----:B---3--:R-:W-:-:S05]  /*0c20*/  LOP3.LUT R2, R2, 0xff, R3, 0xb8, !PT ;  /* 0x000000ff02027812 */ /* 0x008fca00078eb803 */
[----:B------:R5:W-:Y:S02]  /*0c30*/  STS [UR8+0x38], R2 ;  /* 0x00003802ff007988 */ /* 0x000be40008000808 */
.L_x_24:
[----:B------:R-:W-:Y:S05]  /*0c40*/  BSYNC.RELIABLE B1 ;  /* 0x0000000000017941 */ /* 0x000fea0003800100 */
.L_x_23:
[----:B------:R2:W-:Y:S02]  /*0c50*/  @!P3 STS [UR8+0x20], R12 ;  /* 0x0000200cff00b988 */ /* 0x0005e40008000808 */
.L_x_25:
[----:B------:R-:W-:Y:S05]  /*0c60*/  BSYNC.RECONVERGENT B2 ;  /* 0x0000000000027941 */ /* 0x000fea0003800200 */
.L_x_22:
[----:B------:R-:W-:Y:S05]  /*0c70*/  WARPSYNC.ALL ;  /* 0x0000000000007948 */ /* 0x000fea0003800000 */
[----:B------:R-:W-:Y:S01]  /*0c80*/  NOP ;  /* 0x0000000000007918 */ /* 0x000fe20000000000 */
[----:B------:R-:W2:Y:S01]  /*0c90*/  LDC R5, c[0x0][0x39c] ;  /* 0x0000e700ff057b82 */ /* 0x000ea20000000800 */
[----:B------:R-:W-:Y:S01]  /*0ca0*/  BSSY.RECONVERGENT B2, `(.L_x_26) ;  /* 0x0000010000027945 */ /* 0x000fe20003800200 */
[----:B--2---:R-:W-:-:S05]  /*0cb0*/  VIADD R5, R5, 0xffffffff ;  /* 0xffffffff05057836 */ /* 0x004fca0000000000 */
[----:B------:R2:W-:Y:S01]  /*0cc0*/  @!P3 STS [UR8+0x24], R5 ;  /* 0x00002405ff00b988 */ /* 0x0005e20008000808 */
[----:B------:R-:W-:Y:S05]  /*0cd0*/  @P3 BRA `(.L_x_27) ;  /* 0x0000000000303947 */ /* 0x000fea0003800000 */
[----:B------:R-:W2:Y:S01]  /*0ce0*/  LDS R3, [UR8+0x34] ;  /* 0x00003408ff037984 */ /* 0x000ea20008000800 */
[----:B----4-:R-:W4:Y:S03]  /*0cf0*/  LDC.64 R6, c[0x0][0x3b0] ;  /* 0x0000ec00ff067b82 */ /* 0x010f260000000a00 */
[----:B---3-5:R-:W3:Y:S01]  /*0d00*/  LDS R2, [UR8+0x1c] ;  /* 0x00001c08ff027984 */ /* 0x028ee20008000800 */
        /* <DEDUP_REMOVED lines=9> */
.L_x_27:
[----:B------:R-:W-:Y:S05]  /*0da0*/  BSYNC.RECONVERGENT B2 ;  /* 0x0000000000027941 */ /* 0x000fea0003800200 */
.L_x_26:
[----:B------:R-:W-:Y:S04]  /*0db0*/  BSSY.RECONVERGENT B3, `(.L_x_28) ;  /* 0x000001a000037945 */ /* 0x000fe80003800200 */
[----:B------:R-:W-:Y:S04]  /*0dc0*/  BSSY.RELIABLE B2, `(.L_x_29) ;  /* 0x0000015000027945 */ /* 0x000fe80003800100 */
[----:B------:R-:W-:Y:S05]  /*0dd0*/  @P3 BRA `(.L_x_30) ;  /* 0x0000000000203947 */ /* 0x000fea0003800000 */
[----:B---345:R-:W3:Y:S02]  /*0de0*/  LDS R2, [UR8+0x34] ;  /* 0x00003408ff027984 */ /* 0x038ee40008000800 */
[----:B---3--:R-:W-:-:S05]  /*0df0*/  LOP3.LUT R2, R2, 0x38, RZ, 0xb8, !PT ;  /* 0x0000003802027812 */ /* 0x008fca00078eb8ff */
[----:B------:R3:W-:Y:S01]  /*0e00*/  STS [UR8+0x34], R2 ;  /* 0x00003402ff007988 */ /* 0x0007e20008000808 */
[----:B------:R-:W-:Y:S05]  /*0e10*/  @P3 BRA `(.L_x_31) ;  /* 0x0000000000203947 */ /* 0x000fea0003800000 */
[----:B---3--:R-:W3:Y:S01]  /*0e20*/  LDS R2, [UR8+0x8] ;  /* 0x00000808ff027984 */ /* 0x008ee20008000800 */
[----:B------:R-:W-:-:S05]  /*0e30*/  IMAD.MOV.U32 R3, RZ, RZ, 0x780 ;  /* 0x00000780ff037424 */ /* 0x000fca00078e00ff */
[----:B---3--:R-:W-:-:S05]  /*0e40*/  LOP3.LUT R2, R2, 0x500, R3, 0xd8, !PT ;  /* 0x0000050002027812 */ /* 0x008fca00078ed803 */
[----:B------:R3:W-:Y:S02]  /*0e50*/  STS [UR8+0x8], R2 ;  /* 0x00000802ff007988 */ /* 0x0007e40008000808 */
.L_x_30:
[----:B------:R-:W-:Y:S05]  /*0e60*/  @P3 BRA `(.L_x_32) ;  /* 0x0000000000283947 */ /* 0x000fea0003800000 */
[----:B---345:R-:W3:Y:S02]  /*0e70*/  LDS R2, [UR8+0x8] ;  /* 0x00000808ff027984 */ /* 0x038ee40008000800 */
[----:B---3--:R-:W-:-:S05]  /*0e80*/  LOP3.LUT R2, R2, 0x1800, RZ, 0xb8, !PT ;  /* 0x0000180002027812 */ /* 0x008fca00078eb8ff */
[----:B------:R4:W-:Y:S02]  /*0e90*/  STS [UR8+0x8], R2 ;  /* 0x00000802ff007988 */ /* 0x0009e40008000808 */
.L_x_31:
[----:B------:R-:W-:Y:S05]  /*0ea0*/  @P3 BREAK.RELIABLE B2 ;  /* 0x0000000000023942 */ /* 0x000fea0003800100 */
[----:B------:R-:W-:Y:S05]  /*0eb0*/  @P3 BRA `(.L_x_33) ;  /* 0x0000000000243947 */ /* 0x000fea0003800000 */
[----:B---34-:R-:W3:Y:S01]  /*0ec0*/  LDS R2, [UR8+0x8] ;  /* 0x00000808ff027984 */ /* 0x018ee20008000800 */
[----:B------:R-:W-:-:S05]  /*0ed0*/  IMAD.MOV.U32 R3, RZ, RZ, 0x6000 ;  /* 0x00006000ff037424 */ /* 0x000fca00078e00ff */
[----:B---3--:R-:W-:-:S04]  /*0ee0*/  LOP3.LUT R2, R2, 0x4000, R3, 0xd8, !PT ;  /* 0x0000400002027812 */ /* 0x008fc800078ed803 */
[----:B------:R-:W-:-:S05]  /*0ef0*/  LOP3.LUT R2, R2, 0x400000, RZ, 0xb8, !PT ;  /* 0x0040000002027812 */ /* 0x000fca00078eb8ff */
[----:B------:R3:W-:Y:S02]  /*0f00*/  STS [UR8+0x8], R2 ;  /* 0x00000802ff007988 */ /* 0x0007e40008000808 */
.L_x_32:
[----:B------:R-:W-:Y:S05]  /*0f10*/  BSYNC.RELIABLE B2 ;  /* 0x0000000000027941 */ /* 0x000fea0003800100 */
.L_x_29:
[----:B---345:R-:W3:Y:S02]  /*0f20*/  @!P3 LDS R2, [UR8+0x8] ;  /* 0x00000808ff02b984 */ /* 0x038ee40008000800 */
[----:B---3--:R-:W-:-:S05]  /*0f30*/  @!P3 LOP3.LUT R2, R2, 0x8000, RZ, 0xb8, !PT ;  /* 0x000080000202b812 */ /* 0x008fca00078eb8ff */
[----:B------:R5:W-:Y:S02]  /*0f40*/  @!P3 STS [UR8+0x8], R2 ;  /* 0x00000802ff00b988 */ /* 0x000be40008000808 */
.L_x_33:
[----:B------:R-:W-:Y:S05]  /*0f50*/  BSYNC.RECONVERGENT B3 ;  /* 0x0000000000037941 */ /* 0x000fea0003800200 */
.L_x_28:
[----:B------:R-:W-:Y:S05]  /*0f60*/  WARPSYNC.ALL ;  /* 0x0000000000007948 */ /* 0x000fea0003800000 */
[----:B------:R-:W-:Y:S01]  /*0f70*/  NOP ;  /* 0x0000000000007918 */ /* 0x000fe20000000000 */
[----:B------:R-:W-:-:S04]  /*0f80*/  UIADD3 UR5, UPT, UPT, UR4, 0x80, URZ ;  /* 0x0000008004057890 */ /* 0x000fc8000fffe0ff */
[----:B------:R-:W-:-:S04]  /*0f90*/  UIADD3 UR26, UP0, UPT, UR5, UR20, URZ ;  /* 0x00000014051a7290 */ /* 0x000fc8000ff1e0ff */
[----:B------:R-:W-:Y:S01]  /*0fa0*/  ULEA.HI.X.SX32 UR27, UR5, UR21, 0x1, UP0 ;  /* 0x00000015051b7291 */ /* 0x000fe200080f0eff */
[----:B------:R-:W-:Y:S11]  /*0fb0*/  @P0 BRA `(.L_x_34) ;  /* 0x0000000000300947 */ /* 0x000ff60003800000 */
[----:B---345:R-:W3:Y:S01]  /*0fc0*/  S2R R2, SR_LANEID ;  /* 0x0000000000027919 */ /* 0x038ee20000000000 */
[----:B------:R-:W-:Y:S05]  /*0fd0*/  WARPSYNC.ALL ;  /* 0x0000000000007948 */ /* 0x000fea0003800000 */
[----:B------:R-:W-:Y:S01]  /*0fe0*/  NOP ;  /* 0x0000000000007918 */ /* 0x000fe20000000000 */
[----:B---3--:R-:W-:-:S05]  /*0ff0*/  IMAD.SHL.U32 R6, R2, 0x4, RZ ;  /* 0x0000000402067824 */ /* 0x008fca00078e00ff */
[----:B------:R-:W3:Y:S01]  /*1000*/  LDS R7, [R6+UR8] ;  /* 0x0000000806077984 */ /* 0x000ee20008000800 */
[----:B------:R-:W-:-:S05]  /*1010*/  IADD3 R2, P1, PT, R6, UR26, RZ ;  /* 0x0000001a06027c10 */ /* 0x000fca000ff3e0ff */
[----:B------:R-:W-:-:S05]  /*1020*/  IMAD.X R3, RZ, RZ, UR27, P1 ;  /* 0x0000001bff037e24 */ /* 0x000fca00088e06ff */
[----:B---3--:R3:W4:Y:S01]  /*1030*/  ATOMG.E.EXCH.STRONG.GPU PT, RZ, [R2], R7 ;  /* 0x0000000702ff73a8 */ /* 0x00872200041ee100 */
[----:B------:R-:W-:-:S04]  /*1040*/  DEPBAR {5,4,3,2,1,0} ;  /* 0x0000003f0000791a */ /* 0x000fc80000000000 */
[----:B------:R-:W5:Y:S02]  /*1050*/  CCTL.E.C.LDCU.IV.DEEP [UR26] ;  /* 0x000000001a007540 */ /* 0x000f640009c08000 */
[----:B-----5:R3:W-:Y:S01]  /*1060*/  UTMACCTL.IV [UR26] ;  /* 0x000000001a0079b9 */ /* 0x0207e20008000000 */
[----:B------:R-:W-:Y:S01]  /*1070*/  NOP ;  /* 0x0000000000007918 */ /* 0x000fe20000000000 */
.L_x_34:
[----:B------:R-:W-:Y:S05]  /*1080*/  @P0 BRA `(.L_x_35) ;  /* 0x00000000000c0947 */ /* 0x000fea0003800000 */
[----:B------:R0:W-:Y:S01]  /*1090*/  UTMACMDFLUSH ;  /* 0x00000000000079b7 */ /* 0x0001e20000000000 */
[----:B------:R-:W-:Y:S05]  /*10a0*/  @P0 BRA `(.L_x_35) ;  /* 0x0000000000040947 */ /* 0x000fea0003800000 */
[----:B------:R-:W-:-:S04]  /*10b0*/  DEPBAR.LE SB0, 0x0 ;  /* 0x000080000000791a */ /* 0x000fc80000000000 */
.L_x_35:
[----:B------:R-:W-:Y:S05]  /*10c0*/  WARPSYNC.ALL ;  /* 0x0000000000007948 */ /* 0x000fea0003800000 */
[----:B------:R-:W-:Y:S01]  /*10d0*/  NOP ;  /* 0x0000000000007918 */ /* 0x000fe20000000000 */
[----:B----4-:R-:W-:Y:S06]  /*10e0*/  BAR.SYNC.DEFER_BLOCKING 0x0 ;  /* 0x0000000000007b1d */ /* 0x010fec0000010000 */
[----:B------:R-:W-:Y:S02]  /*10f0*/  BSSY.RECONVERGENT B3, `(.L_x_36) ;  /* 0x000000b000037945 */ /* 0x000fe40003800200 */
[----:B------:R-:W-:Y:S06]  /*1100*/  BAR.SYNC.DEFER_BLOCKING 0x0 ;  /* 0x0000000000007b1d */ /* 0x000fec0000010000 */
[----:B------:R4:W-:Y:S01]  /*1110*/  @!P0 STS [R11], RZ ;  /* 0x000000ff0b008388 */ /* 0x0009e20000000800 */
[----:B------:R-:W-:Y:S01]  /*1120*/  NOP ;  /* 0x0000000000007918 */ /* 0x000fe20000000000 */
[----:B------:R-:W-:Y:S05]  /*1130*/  @P3 BRA `(.L_x_37) ;  /* 0x0000000000183947 */ /* 0x000fea0003800000 */
[----:B---3-5:R-:W3:Y:S01]  /*1140*/  LDS R2, [UR8+0x8] ;  /* 0x00000808ff027984 */ /* 0x028ee20008000800 */
[----:B------:R-:W5:Y:S01]  /*1150*/  LDC.64 R6, c[0x0][0x390] ;  /* 0x0000e400ff067b82 */ /* 0x000f620000000a00 */
[----:B------:R-:W-:Y:S02]  /*1160*/  IMAD.MOV.U32 R3, RZ, RZ, 0x70 ;  /* 0x00000070ff037424 */ /* 0x000fe400078e00ff */
[----:B-----5:R5:W-:Y:S03]  /*1170*/  STS.64 [UR8], R6 ;  /* 0x00000006ff007988 */ /* 0x020be60008000a08 */
[----:B---3--:R-:W-:-:S05]  /*1180*/  LOP3.LUT R2, R2, 0x10, R3, 0xd8, !PT ;  /* 0x0000001002027812 */ /* 0x008fca00078ed803 */
[----:B------:R5:W-:Y:S02]  /*1190*/  STS [UR8+0x8], R2 ;  /* 0x00000802ff007988 */ /* 0x000be40008000808 */
.L_x_37:
[----:B---3--:R-:W-:Y:S05]  /*11a0*/  BSYNC.RECONVERGENT B3 ;  /* 0x0000000000037941 */ /* 0x008fea0003800200 */
.L_x_36:
[----:B------:R-:W-:Y:S04]  /*11b0*/  BSSY.RECONVERGENT B4, `(.L_x_38) ;  /* 0x0000011000047945 */ /* 0x000fe80003800200 */
[----:B------:R-:W-:Y:S04]  /*11c0*/  BSSY.RELIABLE B3, `(.L_x_39) ;  /* 0x000000e000037945 */ /* 0x000fe80003800100 */
[----:B------:R-:W-:Y:S05]  /*11d0*/  @P3 BRA `(.L_x_40) ;  /* 0x0000000000243947 */ /* 0x000fea0003800000 */
[----:B-----5:R-:W3:Y:S01]  /*11e0*/  LDS R2, [UR8+0x34] ;  /* 0x00003408ff027984 */ /* 0x020ee20008000800 */
[----:B------:R-:W-:-:S05]  /*11f0*/  IMAD.MOV.U32 R3, RZ, RZ, 0x3f000000 ;  /* 0x3f000000ff037424 */ /* 0x000fca00078e00ff */
[----:B---3--:R-:W-:-:S05]  /*1200*/  LOP3.LUT R2, R2, 0xff000000, R3, 0xb8, !PT ;  /* 0xff00000002027812 */ /* 0x008fca00078eb803 */
[----:B------:R3:W-:Y:S01]  /*1210*/  STS [UR8+0x34], R2 ;  /* 0x00003402ff007988 */ /* 0x0007e20008000808 */
[----:B------:R-:W-:Y:S05]  /*1220*/  @P3 BRA `(.L_x_41) ;  /* 0x00000000001c3947 */ /* 0x000fea0003800000 */
[----:B---3--:R-:W3:Y:S01]  /*1230*/  LDS R2, [UR8+0x38] ;  /* 0x00003808ff027984 */ /* 0x008ee20008000800 */
[----:B------:R-:W-:-:S05]  /*1240*/  IMAD.MOV.U32 R3, RZ, RZ, 0x7f ;  /* 0x0000007fff037424 */ /* 0x000fca00078e00ff */
[----:B---3--:R-:W-:-:S05]  /*1250*/  LOP3.LUT R2, R2, 0xff, R3, 0xb8, !PT ;  /* 0x000000ff02027812 */ /* 0x008fca00078eb803 */
[----:B------:R3:W-:Y:S02]  /*1260*/  STS [UR8+0x38], R2 ;  /* 0x00003802ff007988 */ /* 0x0007e40008000808 */
.L_x_40:
[----:B------:R-:W-:Y:S05]  /*1270*/  @P3 BREAK.RELIABLE B3 ;  /* 0x0000000000033942 */ /* 0x000fea0003800100 */
[----:B------:R-:W-:Y:S05]  /*1280*/  @P3 BRA `(.L_x_42) ;  /* 0x00000000000c3947 */ /* 0x000fea0003800000 */
[----:B------:R2:W-:Y:S02]  /*1290*/  STS [UR8+0x20], R5 ;  /* 0x00002005ff007988 */ /* 0x0005e40008000808 */
.L_x_41:
[----:B------:R-:W-:Y:S05]  /*12a0*/  BSYNC.RELIABLE B3 ;  /* 0x0000000000037941 */ /* 0x000fea0003800100 */
.L_x_39:
[----:B------:R2:W-:Y:S02]  /*12b0*/  @!P3 STS [UR8+0x24], R4 ;  /* 0x00002404ff00b988 */ /* 0x0005e40008000808 */
.L_x_42:
[----:B------:R-:W-:Y:S05]  /*12c0*/  BSYNC.RECONVERGENT B4 ;  /* 0x0000000000047941 */ /* 0x000fea0003800200 */
.L_x_38:
[----:B------:R-:W-:Y:S05]  /*12d0*/  WARPSYNC.ALL ;  /* 0x0000000000007948 */ /* 0x000fea0003800000 */
[----:B------:R-:W-:Y:S01]  /*12e0*/  NOP ;  /* 0x0000000000007918 */ /* 0x000fe20000000000 */
[----:B------:R-:W-:Y:S04]  /*12f0*/  BSSY.RECONVERGENT B4, `(.L_x_43) ;  /* 0x000000e000047945 */ /* 0x000fe80003800200 */
[----:B------:R-:W-:Y:S05]  /*1300*/  @P3 BRA `(.L_x_44) ;  /* 0x0000000000303947 */ /* 0x000fea0003800000 */
[----:B------:R-:W2:Y:S02]  /*1310*/  LDS R3, [UR8+0x34] ;  /* 0x00003408ff037984 */ /* 0x000ea40008000800 */
[----:B--2---:R-:W2:Y:S02]  /*1320*/  LDC.64 R4, c[0x0][0x3b8] ;  /* 0x0000ee00ff047b82 */ /* 0x004ea40000000a00 */
[----:B---3-5:R-:W3:Y:S01]  /*1330*/  LDS R2, [UR8+0x1c] ;  /* 0x00001c08ff027984 */ /* 0x028ee20008000800 */
[C---:B--2---:R-:W-:Y:S01]  /*1340*/  SHF.L.U64.HI R5, R4.reuse, 0x1, R5 ;  /* 0x0000000104057819 */ /* 0x044fe20000010205 */
[----:B------:R-:W-:-:S03]  /*1350*/  IMAD.SHL.U32 R4, R4, 0x2, RZ ;  /* 0x0000000204047824 */ /* 0x000fc600078e00ff */
[--C-:B------:R-:W-:Y:S02]  /*1360*/  SHF.R.U32.HI R7, RZ, 0x4, R5.reuse ;  /* 0x00000004ff077819 */ /* 0x100fe40000011605 */
[----:B------:R-:W-:-:S05]  /*1370*/  SHF.R.U64 R4, R4, 0x4, R5 ;  /* 0x0000000404047819 */ /* 0x000fca0000001205 */
[----:B------:R2:W-:Y:S01]  /*1380*/  STS [UR8+0xc], R4 ;  /* 0x00000c04ff007988 */ /* 0x0005e20008000808 */
[----:B------:R-:W-:Y:S02]  /*1390*/  LOP3.LUT R3, R3, 0x7, RZ, 0xb8, !PT ;  /* 0x0000000703037812 */ /* 0x000fe400078eb8ff */
[----:B---3--:R-:W-:-:S03]  /*13a0*/  LOP3.LUT R2, R2, 0xf, R7, 0xb8, !PT ;  /* 0x0000000f02027812 */ /* 0x008fc600078eb807 */
[----:B------:R2:W-:Y:S04]  /*13b0*/  STS [UR8+0x34], R3 ;  /* 0x00003403ff007988 */ /* 0x0005e80008000808 */
[----:B------:R2:W-:Y:S02]  /*13c0*/  STS [UR8+0x1c], R2 ;  /* 0x00001c02ff007988 */ /* 0x0005e40008000808 */
.L_x_44:
[----:B------:R-:W-:Y:S05]  /*13d0*/  BSYNC.RECONVERGENT B4 ;  /* 0x0000000000047941 */ /* 0x000fea0003800200 */
.L_x_43:
[----:B------:R-:W-:Y:S04]  /*13e0*/  BSSY.RECONVERGENT B5, `(.L_x_45) ;  /* 0x000001a000057945 */ /* 0x000fe80003800200 */
[----:B------:R-:W-:Y:S04]  /*13f0*/  BSSY.RELIABLE B4, `(.L_x_46) ;  /* 0x0000015000047945 */ /* 0x000fe80003800100 */
[----:B------:R-:W-:Y:S05]  /*1400*/  @P3 BRA `(.L_x_47) ;  /* 0x0000000000203947 */ /* 0x000fea0003800000 */
[----:B--23-5:R-:W2:Y:S02]  /*1410*/  LDS R2, [UR8+0x34] ;  /* 0x00003408ff027984 */ /* 0x02cea40008000800 */
[----:B--2---:R-:W-:-:S05]  /*1420*/  LOP3.LUT R2, R2, 0x38, RZ, 0xb8, !PT ;  /* 0x0000003802027812 */ /* 0x004fca00078eb8ff */
[----:B------:R2:W-:Y:S01]  /*1430*/  STS [UR8+0x34], R2 ;  /* 0x00003402ff007988 */ /* 0x0005e20008000808 */
[----:B------:R-:W-:Y:S05]  /*1440*/  @P3 BRA `(.L_x_48) ;  /* 0x0000000000203947 */ /* 0x000fea0003800000 */
[----:B--2---:R-:W2:Y:S01]  /*1450*/  LDS R2, [UR8+0x8] ;  /* 0x00000808ff027984 */ /* 0x004ea20008000800 */
[----:B------:R-:W-:-:S05]  /*1460*/  IMAD.MOV.U32 R3, RZ, RZ, 0x780 ;  /* 0x00000780ff037424 */ /* 0x000fca00078e00ff */
[----:B--2---:R-:W-:-:S05]  /*1470*/  LOP3.LUT R2, R2, 0x500, R3, 0xd8, !PT ;  /* 0x0000050002027812 */ /* 0x004fca00078ed803 */
[----:B------:R2:W-:Y:S02]  /*1480*/  STS [UR8+0x8], R2 ;  /* 0x00000802ff007988 */ /* 0x0005e40008000808 */
.L_x_47:
[----:B------:R-:W-:Y:S05]  /*1490*/  @P3 BRA `(.L_x_49) ;  /* 0x0000000000283947 */ /* 0x000fea0003800000 */
[----:B--23-5:R-:W2:Y:S02]  /*14a0*/  LDS R2, [UR8+0x8] ;  /* 0x00000808ff027984 */ /* 0x02cea40008000800 */
[----:B--2---:R-:W-:-:S05]  /*14b0*/  LOP3.LUT R2, R2, 0x1800, RZ, 0xb8, !PT ;  /* 0x0000180002027812 */ /* 0x004fca00078eb8ff */
[----:B------:R3:W-:Y:S02]  /*14c0*/  STS [UR8+0x8], R2 ;  /* 0x00000802ff007988 */ /* 0x0007e40008000808 */
.L_x_48:
[----:B------:R-:W-:Y:S05]  /*14d0*/  @P3 BREAK.RELIABLE B4 ;  /* 0x0000000000043942 */ /* 0x000fea0003800100 */
[----:B------:R-:W-:Y:S05]  /*14e0*/  @P3 BRA `(.L_x_50) ;  /* 0x0000000000243947 */ /* 0x000fea0003800000 */
[----:B--23--:R-:W2:Y:S01]  /*14f0*/  LDS R2, [UR8+0x8] ;  /* 0x00000808ff027984 */ /* 0x00cea20008000800 */
[----:B------:R-:W-:-:S05]  /*1500*/  IMAD.MOV.U32 R3, RZ, RZ, 0x6000 ;  /* 0x00006000ff037424 */ /* 0x000fca00078e00ff */
[----:B--2---:R-:W-:-:S04]  /*1510*/  LOP3.LUT R2, R2, 0x6000, R3, 0xd8, !PT ;  /* 0x0000600002027812 */ /* 0x004fc800078ed803 */
[----:B------:R-:W-:-:S05]  /*1520*/  LOP3.LUT R2, R2, 0x400000, RZ, 0xb8, !PT ;  /* 0x0040000002027812 */ /* 0x000fca00078eb8ff */
[----:B------:R2:W-:Y:S02]  /*1530*/  STS [UR8+0x8], R2 ;  /* 0x00000802ff007988 */ /* 0x0005e40008000808 */
.L_x_49:
[----:B------:R-:W-:Y:S05]  /*1540*/  BSYNC.RELIABLE B4 ;  /* 0x0000000000047941 */ /* 0x000fea0003800100 */
.L_x_46:
[----:B--23-5:R-:W2:Y:S02]  /*1550*/  @!P3 LDS R2, [UR8+0x8] ;  /* 0x00000808ff02b984 */ /* 0x02cea40008000800 */
[----:B--2---:R-:W-:-:S05]  /*1560*/  @!P3 LOP3.LUT R2, R2, 0x8000, RZ, 0xb8, !PT ;  /* 0x000080000202b812 */ /* 0x004fca00078eb8ff */
[----:B------:R5:W-:Y:S02]  /*1570*/  @!P3 STS [UR8+0x8], R2 ;  /* 0x00000802ff00b988 */ /* 0x000be40008000808 */
.L_x_50:
[----:B------:R-:W-:Y:S05]  /*1580*/  BSYNC.RECONVERGENT B5 ;  /* 0x0000000000057941 */ /* 0x000fea0003800200 */
.L_x_45:
[----:B------:R-:W-:Y:S05]  /*1590*/  WARPSYNC.ALL ;  /* 0x0000000000007948 */ /* 0x000fea0003800000 */
[----:B------:R-:W-:Y:S01]  /*15a0*/  NOP ;  /* 0x0000000000007918 */ /* 0x000fe20000000000 */
[----:B------:R-:W-:-:S04]  /*15b0*/  UIADD3 UR4, UPT, UPT, UR4, 0x100, URZ ;  /* 0x0000010004047890 */ /* 0x000fc8000fffe0ff */
[----:B------:R-:W-:-:S04]  /*15c0*/  UIADD3 UR20, UP0, UPT, UR4, UR20, URZ ;  /* 0x0000001404147290 */ /* 0x000fc8000ff1e0ff */
[----:B------:R-:W-:Y:S01]  /*15d0*/  ULEA.HI.X.SX32 UR21, UR4, UR21, 0x1, UP0 ;  /* 0x0000001504157291 */ /* 0x000fe200080f0eff */
[----:B------:R-:W-:Y:S11]  /*15e0*/  @P0 BRA `(.L_x_51) ;  /* 0x0000000000300947 */ /* 0x000ff60003800000 */
[----:B--23-5:R-:W2:Y:S01]  /*15f0*/  S2R R2, SR_LANEID ;  /* 0x0000000000027919 */ /* 0x02cea20000000000 */
[----:B------:R-:W-:Y:S05]  /*1600*/  WARPSYNC.ALL ;  /* 0x0000000000007948 */ /* 0x000fea0003800000 */
[----:B------:R-:W-:Y:S01]  /*1610*/  NOP ;  /* 0x0000000000007918 */ /* 0x000fe20000000000 */
[----:B--2---:R-:W-:-:S05]  /*1620*/  IMAD.SHL.U32 R4, R2, 0x4, RZ ;  /* 0x0000000402047824 */ /* 0x004fca00078e00ff */
[----:B------:R-:W2:Y:S01]  /*1630*/  LDS R5, [R4+UR8] ;  /* 0x0000000804057984 */ /* 0x000ea20008000800 */
[----:B------:R-:W-:-:S05]  /*1640*/  IADD3 R2, P1, PT, R4, UR20, RZ ;  /* 0x0000001404027c10 */ /* 0x000fca000ff3e0ff */
[----:B------:R-:W-:-:S05]  /*1650*/  IMAD.X R3, RZ, RZ, UR21, P1 ;  /* 0x00000015ff037e24 */ /* 0x000fca00088e06ff */
[----:B--2---:R2:W3:Y:S01]  /*1660*/  ATOMG.E.EXCH.STRONG.GPU PT, RZ, [R2], R5 ;  /* 0x0000000502ff73a8 */ /* 0x0044e200041ee100 */
[----:B------:R-:W-:-:S04]  /*1670*/  DEPBAR {5,4,3,2,1,0} ;  /* 0x0000003f0000791a */ /* 0x000fc80000000000 */
[----:B------:R-:W5:Y:S02]  /*1680*/  CCTL.E.C.LDCU.IV.DEEP [UR20] ;  /* 0x0000000014007540 */ /* 0x000f640009c08000 */
[----:B-----5:R2:W-:Y:S01]  /*1690*/  UTMACCTL.IV [UR20] ;  /* 0x00000000140079b9 */ /* 0x0205e20008000000 */
[----:B------:R-:W-:Y:S01]  /*16a0*/  NOP ;  /* 0x0000000000007918 */ /* 0x000fe20000000000 */
.L_x_51:
[----:B------:R-:W-:Y:S05]  /*16b0*/  @P0 BRA `(.L_x_52) ;  /* 0x00000000000c0947 */ /* 0x000fea0003800000 */
[----:B------:R0:W-:Y:S01]  /*16c0*/  UTMACMDFLUSH ;  /* 0x00000000000079b7 */ /* 0x0001e20000000000 */
[----:B------:R-:W-:Y:S05]  /*16d0*/  @P0 BRA `(.L_x_52) ;  /* 0x0000000000040947 */ /* 0x000fea0003800000 */
[----:B------:R-:W-:-:S04]  /*16e0*/  DEPBAR.LE SB0, 0x0 ;  /* 0x000080000000791a */ /* 0x000fc80000000000 */
.L_x_52:
[----:B------:R-:W-:Y:S05]  /*16f0*/  WARPSYNC.ALL ;  /* 0x0000000000007948 */ /* 0x000fea0003800000 */
[----:B------:R-:W-:Y:S01]  /*1700*/  NOP ;  /* 0x0000000000007918 */ /* 0x000fe20000000000 */
[----:B---3--:R-:W-:Y:S01]  /*1710*/  BAR.SYNC.DEFER_BLOCKING 0x0 ;  /* 0x0000000000007b1d */ /* 0x008fe20000010000 */
[----:B--2--5:R-:W-:Y:S01]  /*1720*/  SHF.R.U32.HI R2, RZ, 0x5, R0 ;  /* 0x00000005ff027819 */ /* 0x024fe20000011600 */
[----:B------:R-:W-:Y:S01]  /*1730*/  UIADD3 UR12, UPT, UPT, UR8, 0xc010, URZ ;  /* 0x0000c010080c7890 */ /* 0x000fe2000fffe0ff */
[----:B------:R-:W-:Y:S01]  /*1740*/  ISETP.GE.AND P0, PT, R13, 0x1, PT ;  /* 0x000000010d00780c */ /* 0x000fe20003f06270 */
[----:B------:R-:W-:Y:S01]  /*1750*/  USHF.L.U32 UR15, UR7, 0x7, URZ ;  /* 0x00000007070f7899 */ /* 0x000fe200080006ff */
[----:B------:R-:W-:Y:S01]  /*1760*/  R2UR UR22, R2 ;  /* 0x00000000021672ca */ /* 0x000fe200000e0000 */
[----:B------:R-:W-:Y:S01]  /*1770*/  VOTEU.ALL UP0, P3 ;  /* 0x0000000000ff7886 */ /* 0x000fe20001800000 */
[----:B------:R-:W-:Y:S01]  /*1780*/  UMOV UR4, 0x1 ;  /* 0x0000000100047882 */ /* 0x000fe20000000000 */
[----:B------:R-:W-:Y:S01]  /*1790*/  VOTEU.ALL UP1, P3 ;  /* 0x0000000000ff7886 */ /* 0x000fe20001820000 */
[----:B------:R-:W-:Y:S01]  /*17a0*/  USHF.L.U32 UR19, UR19, 0x8, URZ ;  /* 0x0000000813137899 */ /* 0x000fe200080006ff */
[----:B------:R-:W-:Y:S01]  /*17b0*/  BSSY.RECONVERGENT B5, `(.L_x_53) ;  /* 0x0000018000057945 */ /* 0x000fe20003800200 */
[----:B------:R-:W-:-:S04]  /*17c0*/  @!UP0 UIADD3 UR10, UPT, UPT, -UR4, 0x100000, URZ ;  /* 0x00100000040a8890 */ /* 0x000fc8000fffe1ff */
[----:B------:R-:W-:Y:S02]  /*17d0*/  @!UP0 USHF.L.U32 UR11, UR10, 0xb, URZ ;  /* 0x0000000b0a0b8899 */ /* 0x000fe400080006ff */
[----:B------:R-:W-:Y:S02]  /*17e0*/  @!UP0 USHF.L.U32 UR10, UR10, 0x1, URZ ;  /* 0x000000010a0a8899 */ /* 0x000fe400080006ff */
[----:B------:R-:W-:-:S04]  /*17f0*/  @!UP0 UIADD3 UR4, UPT, UPT, -UR4, 0x100000, URZ ;  /* 0x0010000004048890 */ /* 0x000fc8000fffe1ff */
[----:B------:R-:W-:Y:S02]  /*1800*/  @!UP0 USHF.L.U32 UR5, UR4, 0xb, URZ ;  /* 0x0000000b04058899 */ /* 0x000fe400080006ff */
[----:B------:R-:W-:Y:S01]  /*1810*/  @!UP0 USHF.L.U32 UR4, UR4, 0x1, URZ ;  /* 0x0000000104048899 */ /* 0x000fe200080006ff */
[----:B------:R-:W-:Y:S01]  /*1820*/  VOTEU.ALL UP0, P3 ;  /* 0x0000000000ff7886 */ /* 0x000fe20001800000 */
[----:B------:R-:W2:Y:S04]  /*1830*/  FENCE.VIEW.ASYNC.S ;  /* 0x00000000000073c6 */ /* 0x000ea80000000000 */
[----:B--2---:R2:W3:Y:S06]  /*1840*/  @!UP0 SYNCS.EXCH.64 URZ, [UR8+0xc000], UR10 ;  /* 0x00c0000a08ff85b2 */ /* 0x0044ec0008000100 */
[----:B------:R2:W3:Y:S02]  /*1850*/  @!UP1 SYNCS.EXCH.64 URZ, [UR8+0xc010], UR4 ;  /* 0x00c0100408ff95b2 */ /* 0x0004e40008000100 */
[----:B---3--:R-:W-:Y:S06]  /*1860*/  BAR.SYNC.DEFER_BLOCKING 0x0 ;  /* 0x0000000000007b1d */ /* 0x008fec0000010000 */
[----:B------:R-:W-:Y:S05]  /*1870*/  @P3 BRA `(.L_x_54) ;  /* 0x00000000002c3947 */ /* 0x000fea0003800000 */
[----:B--2---:R-:W-:Y:S02]  /*1880*/  UMOV UR4, 0x1 ;  /* 0x0000000100047882 */ /* 0x004fe40000000000 */
[----:B------:R-:W-:-:S04]  /*1890*/  UIADD3 UR10, UPT, UPT, -UR4, 0x100000, URZ ;  /* 0x00100000040a7890 */ /* 0x000fc8000fffe1ff */
[----:B------:R-:W-:Y:S02]  /*18a0*/  USHF.L.U32 UR11, UR10, 0xb, URZ ;  /* 0x0000000b0a0b7899 */ /* 0x000fe400080006ff */
[----:B------:R-:W-:Y:S02]  /*18b0*/  USHF.L.U32 UR10, UR10, 0x1, URZ ;  /* 0x000000010a0a7899 */ /* 0x000fe400080006ff */
[----:B------:R-:W-:-:S04]  /*18c0*/  UIADD3 UR4, UPT, UPT, -UR4, 0x100000, URZ ;  /* 0x0010000004047890 */ /* 0x000fc8000fffe1ff */
[----:B------:R-:W-:Y:S02]  /*18d0*/  USHF.L.U32 UR5, UR4, 0xb, URZ ;  /* 0x0000000b04057899 */ /* 0x000fe400080006ff */
[----:B------:R-:W-:Y:S01]  /*18e0*/  USHF.L.U32 UR4, UR4, 0x1, URZ ;  /* 0x0000000104047899 */ /* 0x000fe200080006ff */
[----:B------:R-:W2:Y:S03]  /*18f0*/  FENCE.VIEW.ASYNC.S ;  /* 0x00000000000073c6 */ /* 0x000ea60000000000 */
[----:B--2---:R3:W5:Y:S08]  /*1900*/  SYNCS.EXCH.64 URZ, [UR8+0xc008], UR10 ;  /* 0x00c0080a08ff75b2 */ /* 0x0047700008000100 */
[----:B------:R3:W2:Y:S02]  /*1910*/  SYNCS.EXCH.64 URZ, [UR8+0xc018], UR4 ;  /* 0x00c0180408ff75b2 */ /* 0x0006a40008000100 */
[----:B---3--:R-:W-:Y:S01]  /*1920*/  NOP ;  /* 0x0000000000007918 */ /* 0x008fe20000000000 */
.L_x_54:
[----:B--2---:R-:W-:Y:S05]  /*1930*/  BSYNC.RECONVERGENT B5 ;  /* 0x0000000000057941 */ /* 0x004fea0003800200 */
.L_x_53:
[----:B------:R-:W-:Y:S05]  /*1940*/  @!P0 BRA `(.L_x_55) ;  /* 0x0000000800188947 */ /* 0x000fea0003800000 */
[----:B-----5:R-:W-:Y:S01]  /*1950*/  BAR.SYNC.DEFER_BLOCKING 0x0 ;  /* 0x0000000000007b1d */ /* 0x020fe20000010000 */
[----:B------:R-:W-:Y:S01]  /*1960*/  ELECT P1, URZ, PT ;  /* 0x0000000000ff782f */ /* 0x000fe20003820000 */
[----:B------:R-:W-:Y:S01]  /*1970*/  @!P3 IMAD.MOV.U32 R2, RZ, RZ, 0x6000 ;  /* 0x00006000ff02b424 */ /* 0x000fe200078e00ff */
[----:B------:R-:W-:Y:S02]  /*1980*/  UIADD3 UR4, UPT, UPT, UR8, 0x8000, URZ ;  /* 0x0000800008047890 */ /* 0x000fe4000fffe0ff */
[----:B------:R-:W-:Y:S01]  /*1990*/  ISETP.LT.U32.AND P1, PT, R10, 0x20, P1 ;  /* 0x000000200a00780c */ /* 0x000fe20000f21070 */
[----:B------:R-:W-:Y:S01]  /*19a0*/  UMOV UR7, UR15 ;  /* 0x0000000f00077c82 */ /* 0x000fe20008000000 */
[----:B------:R-:W-:Y:S01]  /*19b0*/  ELECT P0, URZ, PT ;  /* 0x0000000000ff782f */ /* 0x000fe20003800000 */
[----:B------:R-:W-:-:S03]  /*19c0*/  UMOV UR11, UR19 ;  /* 0x00000013000b7c82 */ /* 0x000fc60008000000 */
[----:B------:R-:W-:-:S07]  /*19d0*/  ISETP.LT.U32.AND P0, PT, R10, 0x20, P0 ;  /* 0x000000200a00780c */ /* 0x000fce0000701070 */
[----:B------:R-:W-:Y:S01]  /*19e0*/  VOTEU.ANY UP0, P1 ;  /* 0x0000000000ff7886 */ /* 0x000fe20000800100 */
[----:B------:R-:W-:-:S04]  /*19f0*/  VOTEU.ANY UP2, P1 ;  /* 0x0000000000ff7886 */ /* 0x000fc80000840100 */
[----:B------:R-:W-:Y:S02]  /*1a00*/  @UP0 UIADD3 UR5, UPT, UPT, UR8, 0xc000, URZ ;  /* 0x0000c00008050890 */ /* 0x000fe4000fffe0ff */
[----:B------:R2:W-:Y:S01]  /*1a10*/  @!P3 SYNCS.ARRIVE.TRANS64 RZ, [UR8+0xc000], R2 ;  /* 0x00c00002ffffb9a7 */ /* 0x0005e20008000008 */
[----:B------:R-:W-:Y:S01]  /*1a20*/  @UP0 UMOV UR6, URZ ;  /* 0x000000ff00060c82 */ /* 0x000fe20008000000 */
[----:B------:R-:W-:Y:S01]  /*1a30*/  BAR.SYNC.DEFER_BLOCKING 0x0 ;  /* 0x0000000000007b1d */ /* 0x000fe20000010000 */
[----:B------:R-:W-:-:S05]  /*1a40*/  UISETP.NE.U32.AND UP0, UPT, UR22, URZ, UPT ;  /* 0x000000ff1600728c */ /* 0x000fca000bf05070 */
[----:B------:R-:W-:Y:S01]  /*1a50*/  VOTEU.ANY UP1, P0 ;  /* 0x0000000000ff7886 */ /* 0x000fe20000020100 */
[----:B------:R-:W-:-:S04]  /*1a60*/  VOTEU.ANY UP3, P0 ;  /* 0x0000000000ff7886 */ /* 0x000fc80000060100 */
[----:B------:R-:W-:Y:S01]  /*1a70*/  @UP1 UIADD3 UR9, UPT, UPT, UR8, 0xc000, URZ ;  /* 0x0000c00008091890 */ /* 0x000fe2000fffe0ff */
[----:B------:R-:W-:Y:S01]  /*1a80*/  @UP1 UMOV UR10, URZ ;  /* 0x000000ff000a1c82 */ /* 0x000fe20008000000 */
[----:B------:R2:W-:Y:S01]  /*1a90*/  @UP2 UTMALDG.2D [UR4], [UR24] ;  /* 0x00000004180025b4 */ /* 0x0005e20008008000 */
[----:B------:R3:W-:Y:S06]  /*1aa0*/  MEMBAR.ALL.CTA ;  /* 0x0000000000007992 */ /* 0x0007ec0000008000 */
[----:B---3--:R-:W3:Y:S02]  /*1ab0*/  FENCE.VIEW.ASYNC.S ;  /* 0x00000000000073c6 */ /* 0x008ee40000000000 */
[----:B---3--:R-:W-:Y:S06]  /*1ac0*/  BAR.SYNC.DEFER_BLOCKING 0x0 ;  /* 0x0000000000007b1d */ /* 0x008fec0000010000 */
[----:B------:R2:W-:Y:S02]  /*1ad0*/  @UP3 UTMALDG.2D [UR8], [UR26] ;  /* 0x000000081a0035b4 */ /* 0x0005e40008008000 */
[----:B------:R-:W-:Y:S06]  /*1ae0*/  BAR.SYNC.DEFER_BLOCKING 0x0 ;  /* 0x0000000000007b1d */ /* 0x000fec0000010000 */
[----:B------:R-:W3:Y:S02]  /*1af0*/  SYNCS.PHASECHK.TRANS64.TRYWAIT P0, [UR8+0xc000], RZ ;  /* 0x00c000ffff0075a7 */ /* 0x000ee40008001108 */
[----:B--23--:R-:W-:Y:S05]  /*1b00*/  @!P0 BRA `(.L_x_56) ;  /* 0x0000001400808947 */ /* 0x00cfea0003800000 */
.L_x_70:
[----:B------:R-:W-:Y:S05]  /*1b10*/  BRA.U UP0, `(.L_x_57) ;  /* 0x00000001004c7547 */ /* 0x000fea000b800000 */
[----:B------:R-:W-:Y:S02]  /*1b20*/  USHF.R.U32.HI UR4, URZ, 0x4, UR4 ;  /* 0x00000004ff047899 */ /* 0x000fe40008011604 */
[----:B------:R-:W-:Y:S02]  /*1b30*/  USHF.R.U32.HI UR6, URZ, 0x4, UR8 ;  /* 0x00000004ff067899 */ /* 0x000fe40008011608 */
[----:B------:R-:W-:Y:S02]  /*1b40*/  USGXT.U32 UR4, UR4, 0xe ;  /* 0x0000000e0404789a */ /* 0x000fe40008000000 */
[----:B------:R-:W-:Y:S01]  /*1b50*/  USGXT.U32 UR6, UR6, 0xe ;  /* 0x0000000e0606789a */ /* 0x000fe20008000000 */
[----:B------:R-:W-:Y:S01]  /*1b60*/  UMOV UR10, 0xfffffffe ;  /* 0xfffffffe000a7882 */ /* 0x000fe20000000000 */
[----:B------:R-:W-:Y:S01]  /*1b70*/  UMOV UR11, 0x7fffbfdf ;  /* 0x7fffbfdf000b7882 */ /* 0x000fe20000000000 */
[----:B------:R-:W-:Y:S01]  /*1b80*/  UMOV UR5, URZ ;  /* 0x000000ff00057c82 */ /* 0x000fe20008000000 */
[----:B------:R-:W-:Y:S01]  /*1b90*/  UMOV UR7, URZ ;  /* 0x000000ff00077c82 */ /* 0x000fe20008000000 */
[----:B------:R-:W-:-:S02]  /*1ba0*/  UIADD3.64 UR16, UPT, UPT, UR4, -UR10, URZ ;  /* 0x8000000a04107297 */ /* 0x000fc4000fffe0ff */
[----:B------:R-:W-:Y:S01]  /*1bb0*/  UIADD3.64 UR10, UPT, UPT, UR6, -UR10, URZ ;  /* 0x8000000a060a7297 */ /* 0x000fe2000fffe0ff */
[----:B------:R-:W-:Y:S01]  /*1bc0*/  UMOV UR28, 0x0 ;  /* 0x00000000001c7882 */ /* 0x000fe20000000000 */
[----:B------:R-:W-:Y:S01]  /*1bd0*/  UMOV UR29, 0x8400490 ;  /* 0x08400490001d7882 */ /* 0x000fe20000000000 */
[----:B------:R-:W-:Y:S01]  /*1be0*/  UMOV UR5, 0x80004020 ;  /* 0x8000402000057882 */ /* 0x000fe20000000000 */
[----:B------:R-:W-:Y:S01]  /*1bf0*/  UMOV UR7, 0x80004020 ;  /* 0x8000402000077882 */ /* 0x000fe20000000000 */
[----:B------:R-:W-:Y:S01]  /*1c00*/  UMOV UR30, 0x0 ;  /* 0x00000000001e7882 */ /* 0x000fe20000000000 */
[----:B------:R-:W-:Y:S01]  /*1c10*/  UMOV UR31, 0x8400490 ;  /* 0x08400490001f7882 */ /* 0x000fe20000000000 */
[----:B------:R2:W-:Y:S02]  /*1c20*/  UTCHMMA gdesc[UR4], gdesc[UR6], tmem[UR23], tmem[UR28], idesc[UR29], !UPT ;  /* 0x00ff1c06040075ea */ /* 0x0005e4000f800017 */
[----:B------:R2:W-:Y:S01]  /*1c30*/  UTCHMMA gdesc[UR16], gdesc[UR10], tmem[UR23], tmem[UR30], idesc[UR31], UPT ;  /* 0x00ff1e0a100075ea */ /* 0x0005e2000b800017 */
[----:B------:R-:W-:-:S02]  /*1c40*/  NOP ;  /* 0x0000000000007918 */ /* 0x000fc40000000000 */
.L_x_57:
[----:B------:R-:W-:Y:S01]  /*1c50*/  ELECT P0, URZ, PT ;  /* 0x0000000000ff782f */ /* 0x000fe20003800000 */
[----:B--2---:R-:W-:Y:S01]  /*1c60*/  UMOV UR4, UR12 ;  /* 0x0000000c00047c82 */ /* 0x004fe20008000000 */
[----:B------:R-:W-:Y:S02]  /*1c70*/  UMOV UR5, URZ ;  /* 0x000000ff00057c82 */ /* 0x000fe40008000000 */
[----:B------:R-:W-:-:S13]  /*1c80*/  ISETP.LT.U32.AND P0, PT, R10, 0x20, P0 ;  /* 0x000000200a00780c */ /* 0x000fda0000701070 */
[----:B------:R-:W-:Y:S01]  /*1c90*/  VOTEU.ANY UP0, P0 ;  /* 0x0000000000ff7886 */ /* 0x000fe20000000100 */
[----:B------:R-:W-:Y:S01]  /*1ca0*/  VOTEU.ANY UP1, P0 ;  /* 0x0000000000ff7886 */ /* 0x000fe20000020100 */
[----:B------:R-:W-:-:S03]  /*1cb0*/  ISETP.GE.U32.AND P0, PT, R13, 0x21, PT ;  /* 0x000000210d00780c */ /* 0x000fc60003f06070 */
[----:B------:R-:W-:Y:S02]  /*1cc0*/  @UP0 UMOV UR4, UR4 ;  /* 0x0000000400040c82 */ /* 0x000fe40008000000 */
[----:B------:R2:W-:Y:S01]  /*1cd0*/  @UP1 UTCBAR [UR4], URZ ;  /* 0x000000ff040013e9 */ /* 0x0005e200080000ff */
[----:B------:R-:W-:Y:S06]  /*1ce0*/  BAR.SYNC.DEFER_BLOCKING 0x0 ;  /* 0x0000000000007b1d */ /* 0x000fec0000010000 */
[----:B------:R-:W3:Y:S02]  /*1cf0*/  SYNCS.PHASECHK.TRANS64.TRYWAIT P1, [UR8+0xc010], RZ ;  /* 0x00c010ffff0075a7 */ /* 0x000ee40008021108 */
[----:B--23--:R-:W-:Y:S05]  /*1d00*/  @!P1 BRA `(.L_x_58) ;  /* 0x00000014000c9947 */ /* 0x00cfea0003800000 */
.L_x_71:
[----:B------:R-:W-:Y:S01]  /*1d10*/  UMOV UR4, URZ ;  /* 0x000000ff00047c82 */ /* 0x000fe20008000000 */
[----:B------:R-:W-:Y:S05]  /*1d20*/  @!P0 BRA `(.L_x_55) ;  /* 0x0000000400208947 */ /* 0x000fea0003800000 */
[----:B------:R-:W2:Y:S01]  /*1d30*/  LDCU UR29, c[0x0][0x3a0] ;  /* 0x00007400ff1d77ac */ /* 0x000ea20008000800 */
[----:B------:R-:W-:Y:S01]  /*1d40*/  UMOV UR9, 0x1 ;  /* 0x0000000100097882 */ /* 0x000fe20000000000 */
[----:B------:R-:W-:-:S05]  /*1d50*/  UMOV UR14, 0x20 ;  /* 0x00000020000e7882 */ /* 0x000fca0000000000 */
.L_x_62:
[----:B------:R-:W-:Y:S01]  /*1d60*/  BAR.SYNC.DEFER_BLOCKING 0x0 ;  /* 0x0000000000007b1d */ /* 0x000fe20000010000 */
[----:B------:R-:W-:Y:S01]  /*1d70*/  ULEA UR28, UR9, UR8, 0x3 ;  /* 0x00000008091c7291 */ /* 0x000fe2000f8e18ff */
[----:B------:R-:W-:Y:S01]  /*1d80*/  @!P3 IMAD.MOV.U32 R2, RZ, RZ, 0x6000 ;  /* 0x00006000ff02b424 */ /* 0x000fe200078e00ff */
[----:B------:R-:W-:Y:S01]  /*1d90*/  ELECT P1, URZ, PT ;  /* 0x0000000000ff782f */ /* 0x000fe20003820000 */
[----:B------:R-:W-:-:S03]  /*1da0*/  ULEA UR12, UR9, UR8, 0xd ;  /* 0x00000008090c7291 */ /* 0x000fc6000f8e68ff */
[----:B------:R-:W-:Y:S02]  /*1db0*/  ISETP.LT.U32.AND P1, PT, R10, 0x20, P1 ;  /* 0x000000200a00780c */ /* 0x000fe40000f21070 */
[----:B------:R-:W-:Y:S01]  /*1dc0*/  ELECT P0, URZ, PT ;  /* 0x0000000000ff782f */ /* 0x000fe20003800000 */
[----:B------:R-:W-:-:S03]  /*1dd0*/  UIADD3 UR12, UPT, UPT, UR12, 0x8000, URZ ;  /* 0x000080000c0c7890 */ /* 0x000fc6000fffe0ff */
[----:B------:R-:W-:Y:S01]  /*1de0*/  ISETP.LT.U32.AND P0, PT, R10, 0x20, P0 ;  /* 0x000000200a00780c */ /* 0x000fe20000701070 */
[----:B------:R-:W-:Y:S01]  /*1df0*/  ULEA UR16, UR9, UR8, 0xe ;  /* 0x0000000809107291 */ /* 0x000fe2000f8e70ff */
[----:B------:R-:W-:Y:S01]  /*1e00*/  UMOV UR18, UR14 ;  /* 0x0000000e00127c82 */ /* 0x000fe20008000000 */
[----:B------:R-:W-:-:S04]  /*1e10*/  USHF.L.U32 UR5, UR4, 0x1f, URZ ;  /* 0x0000001f04057899 */ /* 0x000fc800080006ff */
[----:B------:R-:W-:Y:S01]  /*1e20*/  VOTEU.ANY UP0, P1 ;  /* 0x0000000000ff7886 */ /* 0x000fe20000800100 */
[----:B------:R3:W-:Y:S04]  /*1e30*/  @!P3 SYNCS.ARRIVE.TRANS64 RZ, [UR28+0xc000], R2 ;  /* 0x00c00002ffffb9a7 */ /* 0x0007e8000800001c */
[----:B------:R-:W-:Y:S01]  /*1e40*/  @UP0 UIADD3 UR13, UPT, UPT, UR28, 0xc000, URZ ;  /* 0x0000c0001c0d0890 */ /* 0x000fe2000fffe0ff */
[----:B------:R-:W-:Y:S01]  /*1e50*/  VOTEU.ANY UP0, P1 ;  /* 0x0000000000ff7886 */ /* 0x000fe20000800100 */
[----:B------:R-:W-:Y:S01]  /*1e60*/  BAR.SYNC.DEFER_BLOCKING 0x0 ;  /* 0x0000000000007b1d */ /* 0x000fe20000010000 */
[----:B---3--:R-:W-:-:S05]  /*1e70*/  IMAD.U32 R2, RZ, RZ, UR5 ;  /* 0x00000005ff027e24 */ /* 0x008fca000f8e00ff */
[----:B------:R-:W-:-:S05]  /*1e80*/  VOTEU.ANY UP1, P0 ;  /* 0x0000000000ff7886 */ /* 0x000fca0000020100 */
[----:B------:R-:W-:Y:S01]  /*1e90*/  @UP1 UIADD3 UR17, UPT, UPT, UR28, 0xc000, URZ ;  /* 0x0000c0001c111890 */ /* 0x000fe2000fffe0ff */
[----:B------:R-:W-:Y:S01]  /*1ea0*/  VOTEU.ANY UP1, P0 ;  /* 0x0000000000ff7886 */ /* 0x000fe20000020100 */
[----:B------:R3:W-:Y:S01]  /*1eb0*/  @UP0 UTMALDG.2D [UR12], [UR24] ;  /* 0x0000000c180005b4 */ /* 0x0007e20008008000 */
[----:B------:R-:W-:Y:S01]  /*1ec0*/  UISETP.NE.U32.AND UP0, UPT, UR22, URZ, UPT ;  /* 0x000000ff1600728c */ /* 0x000fe2000bf05070 */
[----:B------:R5:W-:Y:S06]  /*1ed0*/  MEMBAR.ALL.CTA ;  /* 0x0000000000007992 */ /* 0x000bec0000008000 */
[----:B-----5:R-:W5:Y:S02]  /*1ee0*/  FENCE.VIEW.ASYNC.S ;  /* 0x00000000000073c6 */ /* 0x020f640000000000 */
[----:B-----5:R-:W-:Y:S06]  /*1ef0*/  BAR.SYNC.DEFER_BLOCKING 0x0 ;  /* 0x0000000000007b1d */ /* 0x020fec0000010000 */
[----:B------:R3:W-:Y:S02]  /*1f00*/  @UP1 UTMALDG.2D [UR16], [UR26] ;  /* 0x000000101a0015b4 */ /* 0x0007e40008008000 */
[----:B------:R-:W-:Y:S06]  /*1f10*/  BAR.SYNC.DEFER_BLOCKING 0x0 ;  /* 0x0000000000007b1d */ /* 0x000fec0000010000 */
[----:B------:R-:W5:Y:S02]  /*1f20*/  SYNCS.PHASECHK.TRANS64.TRYWAIT P0, [UR28+0xc000], R2 ;  /* 0x00c00002ff0075a7 */ /* 0x000f64000800111c */
[----:B---3-5:R-:W-:Y:S05]  /*1f30*/  @!P0 BRA `(.L_x_59) ;  /* 0x00000010008c8947 */ /* 0x028fea0003800000 */
.L_x_72:
[----:B------:R-:W-:Y:S05]  /*1f40*/  BRA.U UP0, `(.L_x_60) ;  /* 0x00000001004c7547 */ /* 0x000fea000b800000 */
[----:B------:R-:W-:Y:S02]  /*1f50*/  USHF.R.U32.HI UR10, URZ, 0x4, UR12 ;  /* 0x00000004ff0a7899 */ /* 0x000fe4000801160c */
[----:B------:R-:W-:Y:S02]  /*1f60*/  USHF.R.U32.HI UR12, URZ, 0x4, UR16 ;  /* 0x00000004ff0c7899 */ /* 0x000fe40008011610 */
[----:B------:R-:W-:Y:S02]  /*1f70*/  USGXT.U32 UR10, UR10, 0xe ;  /* 0x0000000e0a0a789a */ /* 0x000fe40008000000 */
[----:B------:R-:W-:Y:S02]  /*1f80*/  USGXT.U32 UR12, UR12, 0xe ;  /* 0x0000000e0c0c789a */ /* 0x000fe40008000000 */
[----:B------:R-:W-:Y:S02]  /*1f90*/  UIADD3 UR16, UP0, UPT, UR10, 0x2, URZ ;  /* 0x000000020a107890 */ /* 0x000fe4000ff1e0ff */
[----:B------:R-:W-:Y:S01]  /*1fa0*/  UIADD3 UR30, UP1, UPT, UR12, 0x2, URZ ;  /* 0x000000020c1e7890 */ /* 0x000fe2000ff3e0ff */
[----:B------:R-:W-:Y:S01]  /*1fb0*/  UMOV UR5, URZ ;  /* 0x000000ff00057c82 */ /* 0x000fe20008000000 */
[----:B------:R-:W-:Y:S01]  /*1fc0*/  UMOV UR6, URZ ;  /* 0x000000ff00067c82 */ /* 0x000fe20008000000 */
[----:B------:R-:W-:-:S02]  /*1fd0*/  UIADD3.X UR17, UPT, UPT, UR5, -0x7fffbfe0, URZ, UP0, !UPT ;  /* 0x8000402005117890 */ /* 0x000fc400087fe4ff */
[----:B------:R-:W-:Y:S01]  /*1fe0*/  UIADD3.X UR31, UPT, UPT, UR6, -0x7fffbfe0, URZ, UP1, !UPT ;  /* 0x80004020061f7890 */ /* 0x000fe20008ffe4ff */
[----:B------:R-:W-:Y:S01]  /*1ff0*/  UMOV UR32, 0x0 ;  /* 0x0000000000207882 */ /* 0x000fe20000000000 */
[----:B------:R-:W-:Y:S01]  /*2000*/  UMOV UR33, 0x8400490 ;  /* 0x0840049000217882 */ /* 0x000fe20000000000 */
[----:B------:R-:W-:Y:S01]  /*2010*/  UMOV UR11, 0x80004020 ;  /* 0x80004020000b7882 */ /* 0x000fe20000000000 */
[----:B------:R-:W-:Y:S01]  /*2020*/  UMOV UR13, 0x80004020 ;  /* 0x80004020000d7882 */ /* 0x000fe20000000000 */
[----:B------:R-:W-:Y:S01]  /*2030*/  UMOV UR6, 0x0 ;  /* 0x0000000000067882 */ /* 0x000fe20000000000 */
[----:B------:R-:W-:Y:S01]  /*2040*/  UMOV UR7, 0x8400490 ;  /* 0x0840049000077882 */ /* 0x000fe20000000000 */
[----:B------:R3:W-:Y:S02]  /*2050*/  UTCHMMA gdesc[UR10], gdesc[UR12], tmem[UR23], tmem[UR32], idesc[UR33], UPT ;  /* 0x00ff200c0a0075ea */ /* 0x0007e4000b800017 */
[----:B------:R3:W-:Y:S01]  /*2060*/  UTCHMMA gdesc[UR16], gdesc[UR30], tmem[UR23], tmem[UR6], idesc[UR7], UPT ;  /* 0x00ff061e100075ea */ /* 0x0007e2000b800017 */
[----:B------:R-:W-:-:S02]  /*2070*/  NOP ;  /* 0x0000000000007918 */ /* 0x000fc40000000000 */
.L_x_60:
[----:B------:R-:W-:Y:S01]  /*2080*/  ELECT P0, URZ, PT ;  /* 0x0000000000ff782f */ /* 0x000fe20003800000 */
[----:B---3--:R-:W-:-:S03]  /*2090*/  UIADD3 UR6, UPT, UPT, UR28, 0xc010, URZ ;  /* 0x0000c0101c067890 */ /* 0x008fc6000fffe0ff */
[----:B------:R-:W-:Y:S01]  /*20a0*/  ISETP.LT.U32.AND P0, PT, R10, 0x20, P0 ;  /* 0x000000200a00780c */ /* 0x000fe20000701070 */
[----:B------:R-:W-:-:S12]  /*20b0*/  UMOV UR7, URZ ;  /* 0x000000ff00077c82 */ /* 0x000fd80008000000 */
[----:B------:R-:W-:Y:S01]  /*20c0*/  VOTEU.ANY UP0, P0 ;  /* 0x0000000000ff7886 */ /* 0x000fe20000000100 */
[----:B------:R-:W-:-:S04]  /*20d0*/  VOTEU.ANY UP1, P0 ;  /* 0x0000000000ff7886 */ /* 0x000fc80000020100 */
[----:B------:R-:W-:Y:S02]  /*20e0*/  @UP0 UMOV UR6, UR6 ;  /* 0x0000000600060c82 */ /* 0x000fe40008000000 */
[----:B------:R3:W-:Y:S01]  /*20f0*/  @UP1 UTCBAR [UR6], URZ ;  /* 0x000000ff060013e9 */ /* 0x0007e200080000ff */
[----:B------:R-:W-:Y:S06]  /*2100*/  BAR.SYNC.DEFER_BLOCKING 0x0 ;  /* 0x0000000000007b1d */ /* 0x000fec0000010000 */
[----:B------:R-:W5:Y:S02]  /*2110*/  SYNCS.PHASECHK.TRANS64.TRYWAIT P0, [UR28+0xc010], R2 ;  /* 0x00c01002ff0075a7 */ /* 0x000f64000800111c */
[----:B---3-5:R-:W-:Y:S05]  /*2120*/  @!P0 BRA `(.L_x_61) ;  /* 0x00000010001c8947 */ /* 0x028fea0003800000 */
.L_x_73:
[----:B------:R-:W-:Y:S02]  /*2130*/  UIADD3 UR9, UPT, UPT, UR9, 0x1, URZ ;  /* 0x0000000109097890 */ /* 0x000fe4000fffe0ff */
[----:B------:R-:W-:Y:S02]  /*2140*/  UIADD3 UR14, UPT, UPT, UR14, 0x20, URZ ;  /* 0x000000200e0e7890 */ /* 0x000fe4000fffe0ff */
[----:B------:R-:W-:-:S04]  /*2150*/  UISETP.NE.U32.AND UP0, UPT, UR9, 0x2, UPT ;  /* 0x000000020900788c */ /* 0x000fc8000bf05070 */
[----:B------:R-:W-:Y:S02]  /*2160*/  USEL UR5, URZ, 0x1, UP0 ;  /* 0x00000001ff057887 */ /* 0x000fe40008000000 */
[----:B------:R-:W-:Y:S02]  /*2170*/  USEL UR9, UR9, URZ, UP0 ;  /* 0x000000ff09097287 */ /* 0x000fe40008000000 */
[----:B--2---:R-:W-:Y:S02]  /*2180*/  UISETP.GE.AND UP0, UPT, UR14, UR29, UPT ;  /* 0x0000001d0e00728c */ /* 0x004fe4000bf06270 */
[----:B------:R-:W-:-:S07]  /*2190*/  ULOP3.LUT UR4, UR4, UR5, URZ, 0x3c, !UPT ;  /* 0x0000000504047292 */ /* 0x000fce000f8e3cff */
[----:B------:R-:W-:Y:S05]  /*21a0*/  BRA.U !UP0, `(.L_x_62) ;  /* 0xfffffff908ec7547 */ /* 0x000fea000b83ffff */
.L_x_55:
[----:B-----5:R-:W-:Y:S06]  /*21b0*/  BAR.SYNC.DEFER_BLOCKING 0x0 ;  /* 0x0000000000007b1d */ /* 0x020fec0000010000 */
[----:B------:R-:W-:Y:S04]  /*21c0*/  BSSY.RECONVERGENT B5, `(.L_x_63) ;  /* 0x0000004000057945 */ /* 0x000fe80003800200 */
[----:B------:R-:W-:Y:S05]  /*21d0*/  @P3 BRA `(.L_x_64) ;  /* 0x0000000000083947 */ /* 0x000fea0003800000 */
[----:B------:R-:W2:Y:S02]  /*21e0*/  SYNCS.CCTL.IV [UR8+0xc000] ;  /* 0x00c00000ff0079b1 */ /* 0x000ea40008000008 */
[----:B--2---:R-:W2:Y:S02]  /*21f0*/  SYNCS.CCTL.IV [UR8+0xc010] ;  /* 0x00c01000ff0079b1 */ /* 0x004ea40008000008 */
.L_x_64:
[----:B------:R-:W-:Y:S05]  /*2200*/  BSYNC.RECONVERGENT B5 ;  /* 0x0000000000057941 */ /* 0x000fea0003800200 */
.L_x_63:
[----:B--2---:R-:W-:Y:S06]  /*2210*/  BAR.SYNC.DEFER_BLOCKING 0x0 ;  /* 0x0000000000007b1d */ /* 0x004fec0000010000 */
[----:B------:R-:W-:Y:S04]  /*2220*/  BSSY.RECONVERGENT B5, `(.L_x_65) ;  /* 0x0000004000057945 */ /* 0x000fe80003800200 */
[----:B------:R-:W-:Y:S05]  /*2230*/  @P3 BRA `(.L_x_66) ;  /* 0x0000000000083947 */ /* 0x000fea0003800000 */
[----:B------:R-:W2:Y:S02]  /*2240*/  SYNCS.CCTL.IV [UR8+0xc008] ;  /* 0x00c00800ff0079b1 */ /* 0x000ea40008000008 */
[----:B--2---:R-:W2:Y:S02]  /*2250*/  SYNCS.CCTL.IV [UR8+0xc018] ;  /* 0x00c01800ff0079b1 */ /* 0x004ea40008000008 */
.L_x_66:
[----:B------:R-:W-:Y:S05]  /*2260*/  BSYNC.RECONVERGENT B5 ;  /* 0x0000000000057941 */ /* 0x000fea0003800200 */
.L_x_65:
[----:B------:R-:W-:Y:S01]  /*2270*/  ULOP3.LUT UR22, UR22, 0x3, URZ, 0xc0, !UPT ;  /* 0x0000000316167892 */ /* 0x000fe2000f8ec0ff */
[C---:B------:R-:W-:Y:S01]  /*2280*/  IMAD.SHL.U32 R2, R0.reuse, 0x80, RZ ;  /* 0x0000008000027824 */ /* 0x040fe200078e00ff */
[----:B------:R-:W-:Y:S01]  /*2290*/  UMOV UR6, UR15 ;  /* 0x0000000f00067c82 */ /* 0x000fe20008000000 */
[----:B------:R-:W-:Y:S01]  /*22a0*/  IMAD.SHL.U32 R3, R0, 0x10, RZ ;  /* 0x0000001000037824 */ /* 0x000fe200078e00ff */
[----:B------:R-:W-:Y:S02]  /*22b0*/  ULEA UR4, UR22, UR23, 0x15 ;  /* 0x0000001716047291 */ /* 0x000fe4000f8ea8ff */
[----:B------:R-:W-:Y:S01]  /*22c0*/  LOP3.LUT R0, R2, 0x3f80, RZ, 0xc0, !PT ;  /* 0x00003f8002007812 */ /* 0x000fe200078ec0ff */
[----:B------:R-:W-:Y:S01]  /*22d0*/  ULEA UR5, UR22, UR19, 0x6 ;  /* 0x0000001316057291 */ /* 0x000fe2000f8e30ff */
[----:B------:R-:W-:Y:S02]  /*22e0*/  ELECT P0, URZ, PT ;  /* 0x0000000000ff782f */ /* 0x000fe40003800000 */
[----:B------:R-:W-:-:S03]  /*22f0*/  LOP3.LUT R0, R0, 0x70, R3, 0xf8, !PT ;  /* 0x0000007000007812 */ /* 0x000fc600078ef803 */
[----:B------:R-:W3:Y:S01]  /*2300*/  LDTM.x64 R96, tmem[UR4] ;  /* 0x00000004006079ee */ /* 0x000ee20008340000 */
[C---:B------:R-:W-:Y:S02]  /*2310*/  LOP3.LUT R2, R0.reuse, 0x10, RZ, 0x3c, !PT ;  /* 0x0000001000027812 */ /* 0x040fe400078e3cff */
[----:B------:R-:W-:Y:S02]  /*2320*/  LOP3.LUT R3, R0, 0x20, RZ, 0x3c, !PT ;  /* 0x0000002000037812 */ /* 0x000fe400078e3cff */
[----:B---3--:R-:W-:Y:S02]  /*2330*/  F2FP.BF16.F32.PACK_AB R160, R97, R96 ;  /* 0x0000006061a0723e */ /* 0x008fe400000010ff */
[----:B------:R-:W-:Y:S02]  /*2340*/  F2FP.BF16.F32.PACK_AB R161, R99, R98 ;  /* 0x0000006263a1723e */ /* 0x000fe400000010ff */
[----:B------:R-:W-:Y:S02]  /*2350*/  F2FP.BF16.F32.PACK_AB R162, R101, R100 ;  /* 0x0000006465a2723e */ /* 0x000fe400000010ff */
[----:B------:R-:W-:-:S02]  /*2360*/  F2FP.BF16.F32.PACK_AB R163, R103, R102 ;  /* 0x0000006667a3723e */ /* 0x000fc400000010ff */
[----:B------:R-:W-:Y:S02]  /*2370*/  F2FP.BF16.F32.PACK_AB R164, R105, R104 ;  /* 0x0000006869a4723e */ /* 0x000fe400000010ff */
[----:B------:R-:W-:Y:S02]  /*2380*/  F2FP.BF16.F32.PACK_AB R165, R107, R106 ;  /* 0x0000006a6ba5723e */ /* 0x000fe400000010ff */
[----:B------:R-:W-:Y:S02]  /*2390*/  F2FP.BF16.F32.PACK_AB R166, R109, R108 ;  /* 0x0000006c6da6723e */ /* 0x000fe400000010ff */
[----:B------:R-:W-:Y:S02]  /*23a0*/  F2FP.BF16.F32.PACK_AB R167, R111, R110 ;  /* 0x0000006e6fa7723e */ /* 0x000fe400000010ff */
[----:B------:R-:W3:Y:S01]  /*23b0*/  LDTM.x64 R48, tmem[UR4+0x40] ;  /* 0x00004004003079ee */ /* 0x000ee20008340000 */
[----:B------:R-:W-:Y:S02]  /*23c0*/  F2FP.BF16.F32.PACK_AB R112, R113, R112 ;  /* 0x000000707170723e */ /* 0x000fe400000010ff */
[----:B------:R-:W-:-:S02]  /*23d0*/  F2FP.BF16.F32.PACK_AB R120, R121, R120 ;  /* 0x000000787978723e */ /* 0x000fc400000010ff */
[----:B------:R-:W-:Y:S02]  /*23e0*/  F2FP.BF16.F32.PACK_AB R128, R129, R128 ;  /* 0x000000808180723e */ /* 0x000fe400000010ff */
[----:B------:R-:W-:Y:S02]  /*23f0*/  F2FP.BF16.F32.PACK_AB R113, R115, R114 ;  /* 0x000000727371723e */ /* 0x000fe400000010ff */
[----:B------:R-:W-:Y:S02]  /*2400*/  F2FP.BF16.F32.PACK_AB R121, R123, R122 ;  /* 0x0000007a7b79723e */ /* 0x000fe400000010ff */
[----:B------:R-:W-:Y:S02]  /*2410*/  F2FP.BF16.F32.PACK_AB R129, R131, R130 ;  /* 0x000000828381723e */ /* 0x000fe400000010ff */
[----:B------:R-:W-:Y:S02]  /*2420*/  F2FP.BF16.F32.PACK_AB R114, R117, R116 ;  /* 0x000000747572723e */ /* 0x000fe400000010ff */
[----:B------:R-:W-:-:S02]  /*2430*/  F2FP.BF16.F32.PACK_AB R115, R119, R118 ;  /* 0x000000767773723e */ /* 0x000fc400000010ff */
[----:B------:R-:W-:Y:S02]  /*2440*/  F2FP.BF16.F32.PACK_AB R122, R125, R124 ;  /* 0x0000007c7d7a723e */ /* 0x000fe400000010ff */
[----:B------:R-:W-:Y:S02]  /*2450*/  F2FP.BF16.F32.PACK_AB R123, R127, R126 ;  /* 0x0000007e7f7b723e */ /* 0x000fe400000010ff */
[----:B------:R-:W-:Y:S02]  /*2460*/  F2FP.BF16.F32.PACK_AB R130, R133, R132 ;  /* 0x000000848582723e */ /* 0x000fe400000010ff */
[----:B------:R-:W-:Y:S02]  /*2470*/  F2FP.BF16.F32.PACK_AB R136, R137, R136 ;  /* 0x000000888988723e */ /* 0x000fe400000010ff */
[----:B---3--:R-:W-:Y:S02]  /*2480*/  F2FP.BF16.F32.PACK_AB R116, R49, R48 ;  /* 0x000000303174723e */ /* 0x008fe400000010ff */
        /* <DEDUP_REMOVED lines=9> */
[----:B----4-:R-:W3:Y:S01]  /*2520*/  LDTM.x64 R4, tmem[UR4+0x80] ;  /* 0x00008004000479ee */ /* 0x010ee20008340000 */
        /* <DEDUP_REMOVED lines=63> */
[----:B------:R-:W-:Y:S01]  /*2920*/  NOP ;  /* 0x0000000000007918 */ /* 0x000fe20000000000 */
[----:B--23--:R-:W-:Y:S01]  /*2930*/  BAR.SYNC.DEFER_BLOCKING 0x0 ;  /* 0x0000000000007b1d */ /* 0x00cfe20000010000 */
[----:B------:R-:W-:Y:S01]  /*2940*/  F2FP.BF16.F32.PACK_AB R152, R153, R152 ;  /* 0x000000989998723e */ /* 0x000fe200000010ff */
[----:B------:R-:W-:Y:S01]  /*2950*/  ULEA UR4, UR22, UR8, 0xe ;  /* 0x0000000816047291 */ /* 0x000fe2000f8e70ff */
[----:B------:R-:W-:-:S02]  /*2960*/  F2FP.BF16.F32.PACK_AB R153, R155, R154 ;  /* 0x0000009a9b99723e */ /* 0x000fc400000010ff */
[----:B------:R-:W-:Y:S02]  /*2970*/  F2FP.BF16.F32.PACK_AB R154, R157, R156 ;  /* 0x0000009c9d9a723e */ /* 0x000fe400000010ff */
[----:B------:R-:W-:Y:S02]  /*2980*/  F2FP.BF16.F32.PACK_AB R155, R159, R158 ;  /* 0x0000009e9f9b723e */ /* 0x000fe400000010ff */
[----:B------:R-:W-:Y:S02]  /*2990*/  F2FP.BF16.F32.PACK_AB R4, R5, R4 ;  /* 0x000000040504723e */ /* 0x000fe400000010ff */
[----:B------:R-:W-:Y:S01]  /*29a0*/  F2FP.BF16.F32.PACK_AB R5, R7, R6 ;  /* 0x000000060705723e */ /* 0x000fe200000010ff */
[----:B------:R-:W-:Y:S01]  /*29b0*/  STS.128 [R0+UR8], R160 ;  /* 0x000000a000007988 */ /* 0x000fe20008000c08 */
[----:B------:R-:W-:Y:S02]  /*29c0*/  F2FP.BF16.F32.PACK_AB R12, R13, R12 ;  /* 0x0000000c0d0c723e */ /* 0x000fe400000010ff */
[----:B------:R-:W-:Y:S01]  /*29d0*/  F2FP.BF16.F32.PACK_AB R6, R9, R8 ;  /* 0x000000080906723e */ /* 0x000fe200000010ff */
[----:B------:R-:W-:Y:S01]  /*29e0*/  STS.128 [R0+UR8+0x4000], R116 ;  /* 0x0040007400007988 */ /* 0x000fe20008000c08 */
[----:B------:R-:W-:-:S02]  /*29f0*/  F2FP.BF16.F32.PACK_AB R7, R11, R10 ;  /* 0x0000000a0b07723e */ /* 0x000fc400000010ff */
[----:B------:R-:W-:Y:S01]  /*2a00*/  F2FP.BF16.F32.PACK_AB R13, R15, R14 ;  /* 0x0000000e0f0d723e */ /* 0x000fe200000010ff */
[----:B------:R-:W-:Y:S01]  /*2a10*/  STS.128 [R0+UR8+0x8000], R68 ;  /* 0x0080004400007988 */ /* 0x000fe20008000c08 */
[----:B------:R-:W-:Y:S02]  /*2a20*/  F2FP.BF16.F32.PACK_AB R20, R21, R20 ;  /* 0x000000141514723e */ /* 0x000fe400000010ff */
[----:B------:R-:W-:Y:S01]  /*2a30*/  F2FP.BF16.F32.PACK_AB R14, R17, R16 ;  /* 0x00000010110e723e */ /* 0x000fe200000010ff */
[----:B------:R2:W-:Y:S01]  /*2a40*/  STS.128 [R0+UR8+0xc000], R4 ;  /* 0x00c0000400007988 */ /* 0x0005e20008000c08 */
[----:B------:R-:W-:Y:S02]  /*2a50*/  F2FP.BF16.F32.PACK_AB R15, R19, R18 ;  /* 0x00000012130f723e */ /* 0x000fe400000010ff */
[----:B------:R-:W-:Y:S01]  /*2a60*/  F2FP.BF16.F32.PACK_AB R21, R23, R22 ;  /* 0x000000161715723e */ /* 0x000fe200000010ff */
[----:B------:R-:W-:Y:S01]  /*2a70*/  STS.128 [R2+UR8], R164 ;  /* 0x000000a402007988 */ /* 0x000fe20008000c08 */
[----:B------:R-:W-:-:S02]  /*2a80*/  F2FP.BF16.F32.PACK_AB R22, R25, R24 ;  /* 0x000000181916723e */ /* 0x000fc400000010ff */
[----:B------:R-:W-:Y:S01]  /*2a90*/  F2FP.BF16.F32.PACK_AB R23, R27, R26 ;  /* 0x0000001a1b17723e */ /* 0x000fe200000010ff */
[----:B------:R-:W-:Y:S01]  /*2aa0*/  STS.128 [R2+UR8+0x4000], R124 ;  /* 0x0040007c02007988 */ /* 0x000fe20008000c08 */
[----:B------:R-:W-:Y:S02]  /*2ab0*/  F2FP.BF16.F32.PACK_AB R28, R29, R28 ;  /* 0x0000001c1d1c723e */ /* 0x000fe400000010ff */
[----:B------:R-:W-:Y:S01]  /*2ac0*/  F2FP.BF16.F32.PACK_AB R29, R31, R30 ;  /* 0x0000001e1f1d723e */ /* 0x000fe200000010ff */
[----:B------:R-:W-:Y:S01]  /*2ad0*/  STS.128 [R2+UR8+0x8000], R76 ;  /* 0x0080004c02007988 */ /* 0x000fe20008000c08 */
[----:B------:R-:W-:Y:S02]  /*2ae0*/  F2FP.BF16.F32.PACK_AB R36, R37, R36 ;  /* 0x000000242524723e */ /* 0x000fe400000010ff */
[----:B------:R-:W-:Y:S01]  /*2af0*/  F2FP.BF16.F32.PACK_AB R30, R33, R32 ;  /* 0x00000020211e723e */ /* 0x000fe200000010ff */
[----:B------:R3:W-:Y:S01]  /*2b00*/  STS.128 [R2+UR8+0xc000], R12 ;  /* 0x00c0000c02007988 */ /* 0x0007e20008000c08 */
[----:B------:R-:W-:-:S02]  /*2b10*/  F2FP.BF16.F32.PACK_AB R31, R35, R34 ;  /* 0x00000022231f723e */ /* 0x000fc400000010ff */
[----:B------:R-:W-:Y:S01]  /*2b20*/  F2FP.BF16.F32.PACK_AB R37, R39, R38 ;  /* 0x000000262725723e */ /* 0x000fe200000010ff */
[----:B------:R-:W-:Y:S01]  /*2b30*/  STS.128 [R3+UR8], R112 ;  /* 0x0000007003007988 */ /* 0x000fe20008000c08 */
[----:B------:R-:W-:Y:S02]  /*2b40*/  F2FP.BF16.F32.PACK_AB R44, R45, R44 ;  /* 0x0000002c2d2c723e */ /* 0x000fe400000010ff */
[----:B------:R-:W-:Y:S01]  /*2b50*/  LOP3.LUT R8, R0, 0x30, RZ, 0x3c, !PT ;  /* 0x0000003000087812 */ /* 0x000fe200078e3cff */
[----:B------:R-:W-:Y:S01]  /*2b60*/  STS.128 [R3+UR8+0x4000], R132 ;  /* 0x0040008403007988 */ /* 0x000fe20008000c08 */
[----:B------:R-:W-:Y:S02]  /*2b70*/  F2FP.BF16.F32.PACK_AB R38, R41, R40 ;  /* 0x000000282926723e */ /* 0x000fe400000010ff */
[----:B------:R-:W-:Y:S01]  /*2b80*/  F2FP.BF16.F32.PACK_AB R39, R43, R42 ;  /* 0x0000002a2b27723e */ /* 0x000fe200000010ff */
[----:B------:R-:W-:Y:S01]  /*2b90*/  STS.128 [R3+UR8+0x8000], R84 ;  /* 0x0080005403007988 */ /* 0x000fe20008000c08 */
[----:B------:R-:W-:-:S02]  /*2ba0*/  F2FP.BF16.F32.PACK_AB R45, R47, R46 ;  /* 0x0000002e2f2d723e */ /* 0x000fc400000010ff */
[----:B------:R-:W-:Y:S01]  /*2bb0*/  F2FP.BF16.F32.PACK_AB R52, R53, R52 ;  /* 0x000000343534723e */ /* 0x000fe200000010ff */
[----:B------:R4:W-:Y:S01]  /*2bc0*/  STS.128 [R3+UR8+0xc000], R20 ;  /* 0x00c0001403007988 */ /* 0x0009e20008000c08 */
[----:B--2---:R-:W-:Y:S02]  /*2bd0*/  LOP3.LUT R4, R0, 0x40, RZ, 0x3c, !PT ;  /* 0x0000004000047812 */ /* 0x004fe400078e3cff */
[----:B------:R-:W-:Y:S01]  /*2be0*/  F2FP.BF16.F32.PACK_AB R46, R49, R48 ;  /* 0x00000030312e723e */ /* 0x000fe200000010ff */
[----:B------:R2:W-:Y:S01]  /*2bf0*/  STS.128 [R8+UR8], R120 ;  /* 0x0000007808007988 */ /* 0x0005e20008000c08 */
[----:B------:R-:W-:Y:S02]  /*2c00*/  F2FP.BF16.F32.PACK_AB R47, R51, R50 ;  /* 0x00000032332f723e */ /* 0x000fe400000010ff */
[----:B------:R-:W-:Y:S01]  /*2c10*/  F2FP.BF16.F32.PACK_AB R53, R55, R54 ;  /* 0x000000363735723e */ /* 0x000fe200000010ff */
[----:B------:R2:W-:Y:S01]  /*2c20*/  STS.128 [R8+UR8+0x4000], R72 ;  /* 0x0040004808007988 */ /* 0x0005e20008000c08 */
[----:B------:R-:W-:-:S02]  /*2c30*/  F2FP.BF16.F32.PACK_AB R60, R61, R60 ;  /* 0x0000003c3d3c723e */ /* 0x000fc400000010ff */
[C---:B---3--:R-:W-:Y:S01]  /*2c40*/  LOP3.LUT R2, R0.reuse, 0x50, RZ, 0x3c, !PT ;  /* 0x0000005000027812 */ /* 0x048fe200078e3cff */
[----:B------:R2:W-:Y:S01]  /*2c50*/  STS.128 [R8+UR8+0x8000], R92 ;  /* 0x0080005c08007988 */ /* 0x0005e20008000c08 */
[----:B------:R-:W-:Y:S02]  /*2c60*/  F2FP.BF16.F32.PACK_AB R54, R57, R56 ;  /* 0x000000383936723e */ /* 0x000fe400000010ff */
[----:B------:R-:W-:Y:S01]  /*2c70*/  F2FP.BF16.F32.PACK_AB R55, R59, R58 ;  /* 0x0000003a3b37723e */ /* 0x000fe200000010ff */
[----:B------:R2:W-:Y:S01]  /*2c80*/  STS.128 [R8+UR8+0xc000], R28 ;  /* 0x00c0001c08007988 */ /* 0x0005e20008000c08 */
[----:B------:R-:W-:Y:S02]  /*2c90*/  F2FP.BF16.F32.PACK_AB R61, R63, R62 ;  /* 0x0000003e3f3d723e */ /* 0x000fe400000010ff */
[----:B----4-:R-:W-:Y:S01]  /*2ca0*/  LOP3.LUT R3, R0, 0x60, RZ, 0x3c, !PT ;  /* 0x0000006000037812 */ /* 0x010fe200078e3cff */
[----:B------:R2:W-:Y:S01]  /*2cb0*/  STS.128 [R4+UR8], R128 ;  /* 0x0000008004007988 */ /* 0x0005e20008000c08 */
[----:B------:R-:W-:-:S02]  /*2cc0*/  F2FP.BF16.F32.PACK_AB R62, R65, R64 ;  /* 0x00000040413e723e */ /* 0x000fc400000010ff */
[----:B------:R-:W-:Y:S01]  /*2cd0*/  F2FP.BF16.F32.PACK_AB R63, R67, R66 ;  /* 0x00000042433f723e */ /* 0x000fe200000010ff */
[----:B------:R2:W-:Y:S01]  /*2ce0*/  STS.128 [R4+UR8+0x4000], R80 ;  /* 0x0040005004007988 */ /* 0x0005e20008000c08 */
[----:B------:R-:W-:-:S03]  /*2cf0*/  LOP3.LUT R0, R0, 0x70, RZ, 0x3c, !PT ;  /* 0x0000007000007812 */ /* 0x000fc600078e3cff */
[----:B------:R2:W-:Y:S04]  /*2d00*/  STS.128 [R4+UR8+0x8000], R100 ;  /* 0x0080006404007988 */ /* 0x0005e80008000c08 */
[----:B------:R2:W-:Y:S04]  /*2d10*/  STS.128 [R4+UR8+0xc000], R36 ;  /* 0x00c0002404007988 */ /* 0x0005e80008000c08 */
[----:B------:R2:W-:Y:S04]  /*2d20*/  STS.128 [R2+UR8], R136 ;  /* 0x0000008802007988 */ /* 0x0005e80008000c08 */
[----:B------:R2:W-:Y:S04]  /*2d30*/  STS.128 [R2+UR8+0x4000], R88 ;  /* 0x0040005802007988 */ /* 0x0005e80008000c08 */
        /* <DEDUP_REMOVED lines=9> */
[----:B------:R2:W-:Y:S01]  /*2dd0*/  STS.128 [R0+UR8+0xc000], R60 ;  /* 0x00c0003c00007988 */ /* 0x0005e20008000c08 */
[----:B------:R3:W-:Y:S06]  /*2de0*/  MEMBAR.ALL.CTA ;  /* 0x0000000000007992 */ /* 0x0007ec0000008000 */
[----:B---3--:R-:W3:Y:S02]  /*2df0*/  FENCE.VIEW.ASYNC.S ;  /* 0x00000000000073c6 */ /* 0x008ee40000000000 */
[----:B---3--:R-:W-:Y:S06]  /*2e00*/  BAR.SYNC.DEFER_BLOCKING 0x0 ;  /* 0x0000000000007b1d */ /* 0x008fec0000010000 */
[----:B------:R2:W-:Y:S01]  /*2e10*/  UTMASTG.2D [UR4], [UR20] ;  /* 0x00000004140073b5 */ /* 0x0005e20008008000 */
[----:B------:R0:W-:Y:S01]  /*2e20*/  UTMACMDFLUSH ;  /* 0x00000000000079b7 */ /* 0x0001e20000000000 */
[----:B------:R-:W-:-:S04]  /*2e30*/  DEPBAR.LE SB0, 0x0 ;  /* 0x000080000000791a */ /* 0x000fc80000000000 */
[----:B------:R-:W-:Y:S08]  /*2e40*/  BAR.SYNC.DEFER_BLOCKING 0x0 ;  /* 0x0000000000007b1d */ /* 0x000ff00000010000 */
[----:B------:R-:W-:Y:S06]  /*2e50*/  BAR.SYNC.DEFER_BLOCKING 0x0 ;  /* 0x0000000000007b1d */ /* 0x000fec0000010000 */
[----:B--2---:R-:W-:Y:S05]  /*2e60*/  @P2 BRA `(.L_x_67) ;  /* 0x0000000000a02947 */ /* 0x004fea0003800000 */
[----:B------:R-:W2:Y:S01]  /*2e70*/  S2UR UR5, SR_CgaCtaId ;  /* 0x00000000000579c3 */ /* 0x000ea20000008800 */
[----:B------:R-:W-:Y:S01]  /*2e80*/  NOP ;  /* 0x0000000000007918 */ /* 0x000fe20000000000 */
[----:B------:R-:W-:Y:S01]  /*2e90*/  UMOV UR4, 0x50 ;  /* 0x0000005000047882 */ /* 0x000fe20000000000 */
[----:B------:R-:W-:Y:S02]  /*2ea0*/  IMAD.U32 R0, RZ, RZ, UR23 ;  /* 0x00000017ff007e24 */ /* 0x000fe4000f8e00ff */
[----:B------:R-:W-:Y:S02]  /*2eb0*/  IMAD.MOV.U32 R3, RZ, RZ, 0xff ;  /* 0x000000ffff037424 */ /* 0x000fe400078e00ff */
[----:B------:R-:W-:Y:S01]  /*2ec0*/  IMAD.MOV.U32 R7, RZ, RZ, 0x1 ;  /* 0x00000001ff077424 */ /* 0x000fe200078e00ff */
[----:B------:R-:W-:-:S04]  /*2ed0*/  LOP3.LUT R0, R0, 0xffff, RZ, 0xc0, !PT ;  /* 0x0000ffff00007812 */ /* 0x000fc800078ec0ff */
[----:B------:R-:W-:-:S05]  /*2ee0*/  SHF.R.U32.HI R0, RZ, 0x5, R0 ;  /* 0x00000005ff007819 */ /* 0x000fca0000011600 */
[----:B------:R-:W-:Y:S01]  /*2ef0*/  VIADD R2, R0, 0x10 ;  /* 0x0000001000027836 */ /* 0x000fe20000000000 */
[----:B------:R-:W-:Y:S01]  /*2f00*/  SHF.L.U32 R0, R3, R0, RZ ;  /* 0x0000000003007219 */ /* 0x000fe200000006ff */
[----:B--2---:R-:W-:-:S03]  /*2f10*/  ULEA UR6, UR5, UR4, 0x18 ;  /* 0x0000000405067291 */ /* 0x004fc6000f8ec0ff */
[----:B------:R-:W-:-:S04]  /*2f20*/  SHF.L.U32 R3, R7, R2, RZ ;  /* 0x0000000207037219 */ /* 0x000fc800000006ff */
[----:B------:R-:W-:Y:S02]  /*2f30*/  LOP3.LUT R0, R3, R0, RZ, 0xfc, !PT ;  /* 0x0000000003007212 */ /* 0x000fe400078efcff */
[----:B------:R-:W2:Y:S02]  /*2f40*/  LDS R5, [UR6] ;  /* 0x00000006ff057984 */ /* 0x000ea40008000800 */
[C---:B------:R-:W-:Y:S02]  /*2f50*/  LOP3.LUT R2, R0.reuse, 0xffff, RZ, 0xc0, !PT ;  /* 0x0000ffff00027812 */ /* 0x040fe400078ec0ff */
[----:B--2---:R-:W-:-:S04]  /*2f60*/  LOP3.LUT R3, R0, 0xffff, R5, 0x80, !PT ;  /* 0x0000ffff00037812 */ /* 0x004fc800078e8005 */
[----:B------:R-:W-:-:S13]  /*2f70*/  ISETP.NE.AND P0, PT, R3, R2, PT ;  /* 0x000000020300720c */ /* 0x000fda0003f05270 */
[----:B------:R-:W-:Y:S05]  /*2f80*/  @P0 BRA `(.L_x_68) ;  /* 0x0000000000500947 */ /* 0x000fea0003800000 */
[----:B------:R-:W-:Y:S02]  /*2f90*/  SHF.R.U32.HI R5, RZ, 0x10, R5 ;  /* 0x00000010ff057819 */ /* 0x000fe40000011605 */
[----:B------:R-:W-:-:S04]  /*2fa0*/  SHF.R.U32.HI R2, RZ, 0x10, R0 ;  /* 0x00000010ff027819 */ /* 0x000fc80000011600 */
[----:B------:R-:W-:-:S04]  /*2fb0*/  LOP3.LUT R5, R5, R2, RZ, 0xc0, !PT ;  /* 0x0000000205057212 */ /* 0x000fc800078ec0ff */
[----:B------:R-:W-:-:S13]  /*2fc0*/  ISETP.NE.AND P0, PT, R5, R2, PT ;  /* 0x000000020500720c */ /* 0x000fda0003f05270 */
[----:B------:R-:W-:Y:S05]  /*2fd0*/  @P0 BRA `(.L_x_69) ;  /* 0x0000000000300947 */ /* 0x000fea0003800000 */
[----:B------:R-:W-:Y:S01]  /*2fe0*/  R2UR UR4, R0 ;  /* 0x00000000000472ca */ /* 0x000fe200000e0000 */
[----:B------:R-:W-:Y:S01]  /*2ff0*/  VOTEU.ANY UR5, UPT, PT ;  /* 0x0000000000057886 */ /* 0x000fe200038e0100 */
[----:B------:R-:W2:Y:S01]  /*3000*/  S2R R0, SR_LANEID ;  /* 0x0000000000007919 */ /* 0x000ea20000000000 */
[----:B------:R-:W-:-:S10]  /*3010*/  UFLO.U32 UR5, UR5 ;  /* 0x00000005000572bd */ /* 0x000fd400080e0000 */
[----:B------:R-:W-:-:S06]  /*3020*/  ULOP3.LUT UR4, URZ, UR4, URZ, 0x33, !UPT ;  /* 0x00000004ff047292 */ /* 0x000fcc000f8e33ff */
[----:B------:R-:W-:-:S04]  /*3030*/  IMAD.U32 R2, RZ, RZ, UR4 ;  /* 0x00000004ff027e24 */ /* 0x000fc8000f8e00ff */
[----:B------:R-:W3:Y:S02]  /*3040*/  REDUX UR7, R2 ;  /* 0x00000000020773c4 */ /* 0x000ee40000000000 */
[----:B------:R4:W-:Y:S01]  /*3050*/  UTCATOMSWS.AND URZ, UR4 ;  /* 0x0000000400ff79e3 */ /* 0x0009e20008000000 */
[----:B--2---:R-:W-:Y:S01]  /*3060*/  ISETP.EQ.U32.AND P0, PT, R0, UR5, PT ;  /* 0x0000000500007c0c */ /* 0x004fe2000bf02070 */
[----:B---3--:R-:W-:-:S12]  /*3070*/  IMAD.U32 R0, RZ, RZ, UR7 ;  /* 0x00000007ff007e24 */ /* 0x008fd8000f8e00ff */
[----:B------:R4:W-:Y:S01]  /*3080*/  @P0 ATOMS.AND RZ, [UR6], R0 ;  /* 0x00000000ffff098c */ /* 0x0009e2000a800006 */
[----:B------:R-:W-:Y:S05]  /*3090*/  BRA `(.L_x_67) ;  /* 0x0000000000147947 */ /* 0x000fea0003800000 */
.L_x_69:
[----:B------:R-:W-:-:S07]  /*30a0*/  MOV R2, 0x30c0 ;  /* 0x000030c000027802 */ /* 0x000fce0000000f00 */
[----:B-1----:R-:W-:Y:S05]  /*30b0*/  CALL.REL.NOINC `($__internal_0_$__cuda_sm10x_tcgen05_guardrail_trap_col_being_dealloced_not_returned_by_alloc) ;  /* 0x0000000000447944 */ /* 0x002fea0003c00000 */
[----:B------:R-:W-:Y:S05]  /*30c0*/  BRA `(.L_x_67) ;  /* 0x0000000000087947 */ /* 0x000fea0003800000 */
.L_x_68:
[----:B------:R-:W-:-:S07]  /*30d0*/  MOV R2, 0x30f0 ;  /* 0x000030f000027802 */ /* 0x000fce0000000f00 */
[----:B-1----:R-:W-:Y:S05]  /*30e0*/  CALL.REL.NOINC `($__internal_2_$__cuda_sm10x_tcgen05_guardrail_trap_unallocated_columns_being_dealloced) ;  /* 0x0000000000507944 */ /* 0x002fea0003c00000 */
.L_x_67:
[----:B------:R-:W-:Y:S01]  /*30f0*/  NOP ;  /* 0x0000000000007918 */ /* 0x000fe20000000000 */
[----:B----4-:R-:W-:Y:S05]  /*3100*/  EXIT ;  /* 0x000000000000794d */ /* 0x010fea0003800000 */
.L_x_56:
[----:B------:R-:W2:Y:S02]  /*3110*/  SYNCS.PHASECHK.TRANS64.TRYWAIT P0, [UR8+0xc000], RZ ;  /* 0x00c000ffff0075a7 */ /* 0x000ea40008001108 */
[----:B--2---:R-:W-:Y:S05]  /*3120*/  @!P0 BRA `(.L_x_56) ;  /* 0xfffffffc00f88947 */ /* 0x004fea000383ffff */
[----:B------:R-:W-:Y:S05]  /*3130*/  BRA `(.L_x_70) ;  /* 0xffffffe800747947 */ /* 0x000fea000383ffff */
.L_x_58:
[----:B------:R-:W2:Y:S02]  /*3140*/  SYNCS.PHASECHK.TRANS64.TRYWAIT P1, [UR8+0xc010], RZ ;  /* 0x00c010ffff0075a7 */ /* 0x000ea40008021108 */
[----:B--2---:R-:W-:Y:S05]  /*3150*/  @!P1 BRA `(.L_x_58) ;  /* 0xfffffffc00f89947 */ /* 0x004fea000383ffff */
[----:B------:R-:W-:Y:S05]  /*3160*/  BRA `(.L_x_71) ;  /* 0xffffffe800e87947 */ /* 0x000fea000383ffff */
.L_x_59:
[----:B------:R-:W3:Y:S02]  /*3170*/  SYNCS.PHASECHK.TRANS64.TRYWAIT P0, [UR28+0xc000], R2 ;  /* 0x00c00002ff0075a7 */ /* 0x000ee4000800111c */
[----:B---3--:R-:W-:Y:S05]  /*3180*/  @!P0 BRA `(.L_x_59) ;  /* 0xfffffffc00f88947 */ /* 0x008fea000383ffff */
[----:B------:R-:W-:Y:S05]  /*3190*/  BRA `(.L_x_72) ;  /* 0xffffffec00687947 */ /* 0x000fea000383ffff */
.L_x_61:
[----:B------:R-:W3:Y:S02]  /*31a0*/  SYNCS.PHASECHK.TRANS64.TRYWAIT P0, [UR28+0xc010], R2 ;  /* 0x00c01002ff0075a7 */ /* 0x000ee4000800111c */
[----:B---3--:R-:W-:Y:S05]  /*31b0*/  @!P0 BRA `(.L_x_61) ;  /* 0xfffffffc00f88947 */ /* 0x008fea000383ffff */
[----:B------:R-:W-:Y:S05]  /*31c0*/  BRA `(.L_x_73) ;  /* 0xffffffec00d87947 */ /* 0x000fea000383ffff */
        .weak           $__internal_0_$__cuda_sm10x_tcgen05_guardrail_trap_col_being_dealloced_not_returned_by_alloc
        .type           $__internal_0_$__cuda_sm10x_tcgen05_guardrail_trap_col_being_dealloced_not_returned_by_alloc,@function
        .size           $__internal_0_$__cuda_sm10x_tcgen05_guardrail_trap_col_being_dealloced_not_returned_by_alloc,($__internal_1_$__cuda_sm10x_tcgen05_guardrail_trap_phase_invalid_during_alloc - $__internal_0_$__cuda_sm10x_tcgen05_guardrail_trap_col_being_dealloced_not_returned_by_alloc)
$__internal_0_$__cuda_sm10x_tcgen05_guardrail_trap_col_being_dealloced_not_returned_by_alloc:
[----:B------:R-:W-:Y:S05]  /*31d0*/  BPT.TRAP 0x1 ;  /* 0x000000040000795c */ /* 0x000fea0000300000 */
[----:B------:R-:W-:-:S04]  /*31e0*/  IMAD.MOV.U32 R3, RZ, RZ, 0x0 ;  /* 0x00000000ff037424 */ /* 0x000fc800078e00ff */
[----:B------:R-:W-:Y:S05]  /*31f0*/  RET.REL.NODEC R2 `(gluon_tcgen05) ;  /* 0xffffffcc02807950 */ /* 0x000fea0003c3ffff */
        .weak           $__internal_1_$__cuda_sm10x_tcgen05_guardrail_trap_phase_invalid_during_alloc
        .type           $__internal_1_$__cuda_sm10x_tcgen05_guardrail_trap_phase_invalid_during_alloc,@function
        .size           $__internal_1_$__cuda_sm10x_tcgen05_guardrail_trap_phase_invalid_during_alloc,($__internal_2_$__cuda_sm10x_tcgen05_guardrail_trap_unallocated_columns_being_dealloced - $__internal_1_$__cuda_sm10x_tcgen05_guardrail_trap_phase_invalid_during_alloc)
$__internal_1_$__cuda_sm10x_tcgen05_guardrail_trap_phase_invalid_during_alloc:
[----:B------:R-:W-:Y:S05]  /*3200*/  BPT.TRAP 0x1 ;  /* 0x000000040000795c */ /* 0x000fea0000300000 */
[----:B------:R-:W-:-:S04]  /*3210*/  IMAD.MOV.U32 R3, RZ, RZ, 0x0 ;  /* 0x00000000ff037424 */ /* 0x000fc800078e00ff */
[----:B------:R-:W-:Y:S05]  /*3220*/  RET.REL.NODEC R2 `(gluon_tcgen05) ;  /* 0xffffffcc02747950 */ /* 0x000fea0003c3ffff */
        .weak           $__internal_2_$__cuda_sm10x_tcgen05_guardrail_trap_unallocated_columns_being_dealloced
        .type           $__internal_2_$__cuda_sm10x_tcgen05_guardrail_trap_unallocated_columns_being_dealloced,@function
        .size           $__internal_2_$__cuda_sm10x_tcgen05_guardrail_trap_unallocated_columns_being_dealloced,(.L_x_77 - $__internal_2_$__cuda_sm10x_tcgen05_guardrail_trap_unallocated_columns_being_dealloced)
$__internal_2_$__cuda_sm10x_tcgen05_guardrail_trap_unallocated_columns_being_dealloced:
[----:B------:R-:W-:Y:S05]  /*3230*/  BPT.TRAP 0x1 ;  /* 0x000000040000795c */ /* 0x000fea0000300000 */
[----:B------:R-:W-:-:S04]  /*3240*/  IMAD.MOV.U32 R3, RZ, RZ, 0x0 ;  /* 0x00000000ff037424 */ /* 0x000fc800078e00ff */
[----:B------:R-:W-:Y:S05]  /*3250*/  RET.REL.NODEC R2 `(gluon_tcgen05) ;  /* 0xffffffcc02687950 */ /* 0x000fea0003c3ffff */
.L_x_74:
[----:B------:R-:W-:-:S00]  /*3260*/  BRA `(.L_x_74) ;  /* 0xfffffffc00fc7947 */ /* 0x000fc0000383ffff */
[----:B------:R-:W-:-:S00]  /*3270*/  NOP ;  /* 0x0000000000007918 */ /* 0x000fc00000000000 */
        /* <DEDUP_REMOVED lines=8> */
.L_x_77:


//--------------------- .nv.shared.gluon_tcgen05  --------------------------
	.section	.nv.shared.gluon_tcgen05,"aw",@nobits
	.sectionflags	@""
	.align	16
	.zero		1024


//--------------------- .nv.shared.reserved.0     --------------------------
	.section	.nv.shared.reserved.0,"aw",@nobits
	.align	8
	.weak		__nv_reservedSMEM_offset_0_alias
	.size		__nv_reservedSMEM_offset_0_alias, 0, 64
	.other		__nv_reservedSMEM_offset_0_alias,@"STO_CUDA_RESERVED_SHARED STV_DEFAULT"
__nv_reservedSMEM_offset_0_alias:
	.zero		0
.nv.shared.reserved.0:
	.zero		64
	.weak		__nv_reservedSMEM_allocation_phase
	.type		__nv_reservedSMEM_allocation_phase,@object
	.size		__nv_reservedSMEM_allocation_phase,(.L_0 - __nv_reservedSMEM_allocation_phase)
__nv_reservedSMEM_allocation_phase:
	.zero		1
.L_0:
	.zero		7
	.weak		__nv_reservedSMEM_devtool_atexit_pc
	.type		__nv_reservedSMEM_devtool_atexit_pc,@object
	.size		__nv_reservedSMEM_devtool_atexit_pc,(__nv_reservedSMEM_allocation_mask - __nv_reservedSMEM_devtool_atexit_pc)
__nv_reservedSMEM_devtool_atexit_pc:
	.zero		8
	.weak		__nv_reservedSMEM_allocation_mask
	.type		__nv_reservedSMEM_allocation_mask,@object
	.size		__nv_reservedSMEM_allocation_mask,(.L_2 - __nv_reservedSMEM_allocation_mask)
__nv_reservedSMEM_allocation_mask:
	.zero		4
.L_2:


//--------------------- .nv.constant0.gluon_tcgen05 --------------------------
	.section	.nv.constant0.gluon_tcgen05,"a",@progbits
	.sectionflags	@""
	.align	4
.nv.constant0.gluon_tcgen05:
	.zero		976


//--------------------- SYMBOLS --------------------------

	.type		.nv.reservedSmem.offset0,@object
	.size		.nv.reservedSmem.offset0,0x4
	.type		.nv.reservedSmem.cap,@object
	.size		.nv.reservedSmem.cap,0x4
